	.target	sm_90a

	.elftype	@"ET_EXEC"


//--------------------- .note.nv.tkinfo           --------------------------
	.section	.note.nv.tkinfo,"",@"SHT_NOTE"
	.sectionflags	@"SHF_NOTE_NV_TKINFO"
	.tkinfo
        /*0018*/ 	.word	0x00000002
        /*0030*/ 	.string	""
        /*0030*/ 	.string	"ptxas"
        /*0030*/ 	.string	"Cuda compilation tools, release 13.0, V13.0.88"
        /*0030*/ 	.string	"Build cuda_13.0.r13.0/compiler.36424714_0"
        /*0030*/ 	.string	"-arch sm_90a -m 64 "



//--------------------- .note.nv.cuinfo           --------------------------
	.section	.note.nv.cuinfo,"",@"SHT_NOTE"
	.sectionflags	@"SHF_NOTE_NV_CUINFO"
        /*0018*/ 	.short	0x0002
        /*001a*/ 	.short	0x005a
        /*001c*/ 	.short	0x0082
	.zero		2


//--------------------- .nv.info                  --------------------------
	.section	.nv.info,"",@"SHT_CUDA_INFO"
	.align	4


	//----- nvinfo : EIATTR_REGCOUNT
	.align		4
        /*0000*/ 	.byte	0x04, 0x2f
        /*0002*/ 	.short	(.L_15 - .L_14)
	.align		4
.L_14:
        /*0004*/ 	.word	index@(_ZN7cutlass13device_kernelINS_4gemm6kernel13GemmUniversalIN4cute5tupleIJiiiiEEENS1_10collective13CollectiveMmaINS1_34MainloopSm90TmaGmmaWarpSpecializedILi3ENS5_IJNS4_1CILi1EEESB_SB_EEENS1_35KernelTmaWarpSpecializedCooperativeEEENS5_IJNSA_ILi192EEENSA_ILi80EEENSA_ILi128EEEEEENS_6half_tENS5_IJlSB_lEEESJ_SK_NS4_8TiledMMAINS4_8MMA_AtomIJNS4_4SM904GMMA25MMA_64x16x16_F32F16F16_SSILNSO_5MajorE0ELSQ_0ELNSO_7ScaleInE1ELSR_1EEEEEENS4_6LayoutINS5_IJNSA_ILi2EEESB_SB_EEENS5_IJSB_NSA_ILi0EEESX_EEEEENS5_IJNS4_10UnderscoreES10_S10_EEEEENS4_13SM90_TMA_LOADENS4_14ComposedLayoutINS4_7SwizzleILi3ELi4ELi3EEENS4_18smem_ptr_flag_bitsILi16EEENSU_INS5_IJNSA_ILi8EEENSA_ILi64EEEEEENS5_IJS1A_SB_EEEEEEEvNS4_8identityES13_S1E_vS1F_EENS_8epilogue10collective6detail29Sm90TmaWarpSpecializedAdapterINS1I_15DefaultEpilogueISJ_SK_SK_NS1H_6thread17LinearCombinationISJ_Li1EffLNS1M_9ScaleType4KindE0ELNS_15FloatRoundStyleE2ESJ_EENS1_15EpilogueDefaultEEEEEvvEEEEvNT_6ParamsE)
        /*0008*/ 	.word	0x000000a8


	//----- nvinfo : EIATTR_FRAME_SIZE
	.align		4
.L_15:
        /*000c*/ 	.byte	0x04, 0x11
        /*000e*/ 	.short	(.L_17 - .L_16)
	.align		4
.L_16:
        /*0010*/ 	.word	index@(_ZN7cutlass13device_kernelINS_4gemm6kernel13GemmUniversalIN4cute5tupleIJiiiiEEENS1_10collective13CollectiveMmaINS1_34MainloopSm90TmaGmmaWarpSpecializedILi3ENS5_IJNS4_1CILi1EEESB_SB_EEENS1_35KernelTmaWarpSpecializedCooperativeEEENS5_IJNSA_ILi192EEENSA_ILi80EEENSA_ILi128EEEEEENS_6half_tENS5_IJlSB_lEEESJ_SK_NS4_8TiledMMAINS4_8MMA_AtomIJNS4_4SM904GMMA25MMA_64x16x16_F32F16F16_SSILNSO_5MajorE0ELSQ_0ELNSO_7ScaleInE1ELSR_1EEEEEENS4_6LayoutINS5_IJNSA_ILi2EEESB_SB_EEENS5_IJSB_NSA_ILi0EEESX_EEEEENS5_IJNS4_10UnderscoreES10_S10_EEEEENS4_13SM90_TMA_LOADENS4_14ComposedLayoutINS4_7SwizzleILi3ELi4ELi3EEENS4_18smem_ptr_flag_bitsILi16EEENSU_INS5_IJNSA_ILi8EEENSA_ILi64EEEEEENS5_IJS1A_SB_EEEEEEEvNS4_8identityES13_S1E_vS1F_EENS_8epilogue10collective6detail29Sm90TmaWarpSpecializedAdapterINS1I_15DefaultEpilogueISJ_SK_SK_NS1H_6thread17LinearCombinationISJ_Li1EffLNS1M_9ScaleType4KindE0ELNS_15FloatRoundStyleE2ESJ_EENS1_15EpilogueDefaultEEEEEvvEEEEvNT_6ParamsE)
        /*0014*/ 	.word	0x00000000


	//----- nvinfo : EIATTR_MIN_STACK_SIZE
	.align		4
.L_17:
        /*0018*/ 	.byte	0x04, 0x12
        /*001a*/ 	.short	(.L_19 - .L_18)
	.align		4
.L_18:
        /*001c*/ 	.word	index@(_ZN7cutlass13device_kernelINS_4gemm6kernel13GemmUniversalIN4cute5tupleIJiiiiEEENS1_10collective13CollectiveMmaINS1_34MainloopSm90TmaGmmaWarpSpecializedILi3ENS5_IJNS4_1CILi1EEESB_SB_EEENS1_35KernelTmaWarpSpecializedCooperativeEEENS5_IJNSA_ILi192EEENSA_ILi80EEENSA_ILi128EEEEEENS_6half_tENS5_IJlSB_lEEESJ_SK_NS4_8TiledMMAINS4_8MMA_AtomIJNS4_4SM904GMMA25MMA_64x16x16_F32F16F16_SSILNSO_5MajorE0ELSQ_0ELNSO_7ScaleInE1ELSR_1EEEEEENS4_6LayoutINS5_IJNSA_ILi2EEESB_SB_EEENS5_IJSB_NSA_ILi0EEESX_EEEEENS5_IJNS4_10UnderscoreES10_S10_EEEEENS4_13SM90_TMA_LOADENS4_14ComposedLayoutINS4_7SwizzleILi3ELi4ELi3EEENS4_18smem_ptr_flag_bitsILi16EEENSU_INS5_IJNSA_ILi8EEENSA_ILi64EEEEEENS5_IJS1A_SB_EEEEEEEvNS4_8identityES13_S1E_vS1F_EENS_8epilogue10collective6detail29Sm90TmaWarpSpecializedAdapterINS1I_15DefaultEpilogueISJ_SK_SK_NS1H_6thread17LinearCombinationISJ_Li1EffLNS1M_9ScaleType4KindE0ELNS_15FloatRoundStyleE2ESJ_EENS1_15EpilogueDefaultEEEEEvvEEEEvNT_6ParamsE)
        /*0020*/ 	.word	0x00000000
.L_19:


//--------------------- .nv.compat                --------------------------
	.section	.nv.compat,"",@"SHT_CUDA_COMPAT_INFO"
	.align	4
        /*0000*/ 	.byte	0x02, 0x09, 0x01, 0x00, 0x02, 0x02, 0x04, 0x00, 0x02, 0x05, 0x05, 0x00, 0x03, 0x07, 0x01, 0x01
        /*0010*/ 	.byte	0x02, 0x03, 0x01, 0x00, 0x02, 0x06, 0x01, 0x00, 0x04, 0x0b, 0x08, 0x00, 0x00, 0x00, 0x00, 0x00
        /*0020*/ 	.byte	0x00, 0x00, 0x00, 0x00


//--------------------- .nv.info._ZN7cutlass13device_kernelINS_4gemm6kernel13GemmUniversalIN4cute5tupleIJiiiiEEENS1_10collective13CollectiveMmaINS1_34MainloopSm90TmaGmmaWarpSpecializedILi3ENS5_IJNS4_1CILi1EEESB_SB_EEENS1_35KernelTmaWarpSpecializedCooperativeEEENS5_IJNSA_ILi192EEENSA_ILi80EEENSA_ILi128EEEEEENS_6half_tENS5_IJlSB_lEEESJ_SK_NS4_8TiledMMAINS4_8MMA_AtomIJNS4_4SM904GMMA25MMA_64x16x16_F32F16F16_SSILNSO_5MajorE0ELSQ_0ELNSO_7ScaleInE1ELSR_1EEEEEENS4_6LayoutINS5_IJNSA_ILi2EEESB_SB_EEENS5_IJSB_NSA_ILi0EEESX_EEEEENS5_IJNS4_10UnderscoreES10_S10_EEEEENS4_13SM90_TMA_LOADENS4_14ComposedLayoutINS4_7SwizzleILi3ELi4ELi3EEENS4_18smem_ptr_flag_bitsILi16EEENSU_INS5_IJNSA_ILi8EEENSA_ILi64EEEEEENS5_IJS1A_SB_EEEEEEEvNS4_8identityES13_S1E_vS1F_EENS_8epilogue10collective6detail29Sm90TmaWarpSpecializedAdapterINS1I_15DefaultEpilogueISJ_SK_SK_NS1H_6thread17LinearCombinationISJ_Li1EffLNS1M_9ScaleType4KindE0ELNS_15FloatRoundStyleE2ESJ_EENS1_15EpilogueDefaultEEEEEvvEEEEvNT_6ParamsE --------------------------
	.section	.nv.info._ZN7cutlass13device_kernelINS_4gemm6kernel13GemmUniversalIN4cute5tupleIJiiiiEEENS1_10collective13CollectiveMmaINS1_34MainloopSm90TmaGmmaWarpSpecializedILi3ENS5_IJNS4_1CILi1EEESB_SB_EEENS1_35KernelTmaWarpSpecializedCooperativeEEENS5_IJNSA_ILi192EEENSA_ILi80EEENSA_ILi128EEEEEENS_6half_tENS5_IJlSB_lEEESJ_SK_NS4_8TiledMMAINS4_8MMA_AtomIJNS4_4SM904GMMA25MMA_64x16x16_F32F16F16_SSILNSO_5MajorE0ELSQ_0ELNSO_7ScaleInE1ELSR_1EEEEEENS4_6LayoutINS5_IJNSA_ILi2EEESB_SB_EEENS5_IJSB_NSA_ILi0EEESX_EEEEENS5_IJNS4_10UnderscoreES10_S10_EEEEENS4_13SM90_TMA_LOADENS4_14ComposedLayoutINS4_7SwizzleILi3ELi4ELi3EEENS4_18smem_ptr_flag_bitsILi16EEENSU_INS5_IJNSA_ILi8EEENSA_ILi64EEEEEENS5_IJS1A_SB_EEEEEEEvNS4_8identityES13_S1E_vS1F_EENS_8epilogue10collective6detail29Sm90TmaWarpSpecializedAdapterINS1I_15DefaultEpilogueISJ_SK_SK_NS1H_6thread17LinearCombinationISJ_Li1EffLNS1M_9ScaleType4KindE0ELNS_15FloatRoundStyleE2ESJ_EENS1_15EpilogueDefaultEEEEEvvEEEEvNT_6ParamsE,"",@"SHT_CUDA_INFO"
	.sectionflags	@""
	.align	4


	//----- nvinfo : EIATTR_CUDA_API_VERSION
	.align		4
        /*0000*/ 	.byte	0x04, 0x37
        /*0002*/ 	.short	(.L_21 - .L_20)
.L_20:
        /*0004*/ 	.word	0x00000082


	//----- nvinfo : EIATTR_KPARAM_INFO
	.align		4
.L_21:
        /*0008*/ 	.byte	0x04, 0x17
        /*000a*/ 	.short	(.L_23 - .L_22)
.L_22:
        /*000c*/ 	.word	0x00000000
        /*0010*/ 	.short	0x0000
        /*0012*/ 	.short	0x0070
        /*0014*/ 	.byte	0x00, 0xf0, 0x01, 0x10


	//----- nvinfo : EIATTR_SPARSE_MMA_MASK
	.align		4
.L_23:
        /*0018*/ 	.byte	0x03, 0x50
        /*001a*/ 	.short	0x0000


	//----- nvinfo : EIATTR_MAXREG_COUNT
	.align		4
        /*001c*/ 	.byte	0x03, 0x1b
        /*001e*/ 	.short	0x00a8


	//----- nvinfo : EIATTR_NUM_BARRIERS
	.align		4
        /*0020*/ 	.byte	0x02, 0x4c
        /*0022*/ 	.byte	0x01
	.zero		1


	//----- nvinfo : EIATTR_EXTERNS
	.align		4
        /*0024*/ 	.byte	0x04, 0x0f
        /*0026*/ 	.short	(.L_25 - .L_24)


	//   ....[0]....
	.align		4
.L_24:
        /*0028*/ 	.word	index@(__assertfail)


	//----- nvinfo : EIATTR_MERCURY_ISA_VERSION
	.align		4
.L_25:
        /*002c*/ 	.byte	0x03, 0x5f
        /*002e*/ 	.short	0x0101


	//----- nvinfo : EIATTR_INT_WARP_WIDE_INSTR_OFFSETS
	.align		4
        /*0030*/ 	.byte	0x04, 0x31
        /*0032*/ 	.short	(.L_27 - .L_26)


	//   ....[0]....
.L_26:
        /*0034*/ 	.word	0x00000390


	//   ....[1]....
        /*0038*/ 	.word	0x000003c0


	//   ....[2]....
        /*003c*/ 	.word	0x000004a0


	//----- nvinfo : EIATTR_COOP_GROUP_MASK_REGIDS
	.align		4
.L_27:
        /*0040*/ 	.byte	0x04, 0x29
        /*0042*/ 	.short	(.L_29 - .L_28)


	//   ....[0]....
.L_28:
        /*0044*/ 	.word	0xffffffff


	//   ....[1]....
        /*0048*/ 	.word	0xffffffff


	//   ....[2]....
        /*004c*/ 	.word	0xffffffff


	//   ....[3]....
        /*0050*/ 	.word	0xffffffff


	//   ....[4]....
        /*0054*/ 	.word	0xffffffff


	//----- nvinfo : EIATTR_COOP_GROUP_INSTR_OFFSETS
	.align		4
.L_29:
        /*0058*/ 	.byte	0x04, 0x28
        /*005a*/ 	.short	(.L_31 - .L_30)


	//   ....[0]....
.L_30:
        /*005c*/ 	.word	0x00000060


	//   ....[1]....
        /*0060*/ 	.word	0x00000070


	//   ....[2]....
        /*0064*/ 	.word	0x00000130


	//   ....[3]....
        /*0068*/ 	.word	0x000002a0


	//   ....[4]....
        /*006c*/ 	.word	0x00000f50


	//----- nvinfo : EIATTR_REG_RECONFIG
	.align		4
.L_31:
        /*0070*/ 	.byte	0x01, 0x54
	.zero		2


	//----- nvinfo : EIATTR_SYSCALL_OFFSETS
	.align		4
        /*0074*/ 	.byte	0x04, 0x46
        /*0076*/ 	.short	(.L_33 - .L_32)


	//   ....[0]....
.L_32:
        /*0078*/ 	.word	0x00001110


	//----- nvinfo : EIATTR_MBARRIER_INSTR_OFFSETS
	.align		4
.L_33:
        /*007c*/ 	.byte	0x04, 0x39
        /*007e*/ 	.short	(.L_35 - .L_34)


	//   ....[0]....
.L_34:
        /*0080*/ 	.word	0x00000230
        /*0084*/ 	.word	0x000000ff
        /*0088*/ 	.word	0x00000000
        /*008c*/ 	.short	0x0100
        /*008e*/ 	.byte	0x08
	.zero		1


	//   ....[1]....
        /*0090*/ 	.word	0x00000240
        /*0094*/ 	.word	0x000000ff
        /*0098*/ 	.word	0x00000018
        /*009c*/ 	.short	0x0100
        /*009e*/ 	.byte	0x08
	.zero		1


	//   ....[2]....
        /*00a0*/ 	.word	0x00000250
        /*00a4*/ 	.word	0x000000ff
        /*00a8*/ 	.word	0x00000008
        /*00ac*/ 	.short	0x0100
        /*00ae*/ 	.byte	0x08
	.zero		1


	//   ....[3]....
        /*00b0*/ 	.word	0x00000260
        /*00b4*/ 	.word	0x000000ff
        /*00b8*/ 	.word	0x00000020
        /*00bc*/ 	.short	0x0100
        /*00be*/ 	.byte	0x08
	.zero		1


	//   ....[4]....
        /*00c0*/ 	.word	0x00000270
        /*00c4*/ 	.word	0x000000ff
        /*00c8*/ 	.word	0x00000010
        /*00cc*/ 	.short	0x0100
        /*00ce*/ 	.byte	0x08
	.zero		1


	//   ....[5]....
        /*00d0*/ 	.word	0x00000280
        /*00d4*/ 	.word	0x000000ff
        /*00d8*/ 	.word	0x00000028
        /*00dc*/ 	.short	0x0100
        /*00de*/ 	.byte	0x08
	.zero		1


	//   ....[6]....
        /*00e0*/ 	.word	0x00000510
        /*00e4*/ 	.word	0x000000ff
        /*00e8*/ 	.word	0x00000040
        /*00ec*/ 	.short	0x0100
        /*00ee*/ 	.byte	0x06
	.zero		1


	//   ....[7]....
        /*00f0*/ 	.word	0x00000570
        /*00f4*/ 	.word	0x000000ff
        /*00f8*/ 	.word	0x00000048
        /*00fc*/ 	.short	0x0100
        /*00fe*/ 	.byte	0x06
	.zero		1


	//   ....[8]....
        /*0100*/ 	.word	0x00001190
        /*0104*/ 	.word	0x00000003
        /*0108*/ 	.word	0x00000000
        /*010c*/ 	.short	0x010a
        /*010e*/ 	.byte	0x3f
	.zero		1


	//   ....[9]....
        /*0110*/ 	.word	0x000011d0
        /*0114*/ 	.word	0x00000003
        /*0118*/ 	.word	0x00000000
        /*011c*/ 	.short	0x010a
        /*011e*/ 	.byte	0x3f
	.zero		1


	//   ....[10]....
        /*0120*/ 	.word	0x00003220
        /*0124*/ 	.word	0x000000ff
        /*0128*/ 	.word	0x00000000
        /*012c*/ 	.short	0x010a
        /*012e*/ 	.byte	0x08
	.zero		1


	//   ....[11]....
        /*0130*/ 	.word	0x00003260
        /*0134*/ 	.word	0x000000ff
        /*0138*/ 	.word	0x00000000
        /*013c*/ 	.short	0x010a
        /*013e*/ 	.byte	0x08
	.zero		1


	//   ....[12]....
        /*0140*/ 	.word	0x00005170
        /*0144*/ 	.word	0x000000ff
        /*0148*/ 	.word	0x00000000
        /*014c*/ 	.short	0x0101
        /*014e*/ 	.byte	0x07
	.zero		1


	//   ....[13]....
        /*0150*/ 	.word	0x00005370
        /*0154*/ 	.word	0x000000ff
        /*0158*/ 	.word	0x00000000
        /*015c*/ 	.short	0x0101
        /*015e*/ 	.byte	0x06
	.zero		1


	//   ....[14]....
        /*0160*/ 	.word	0x0000b670
        /*0164*/ 	.word	0x0000000e
        /*0168*/ 	.word	0x00000018
        /*016c*/ 	.short	0x010a
        /*016e*/ 	.byte	0x3f
	.zero		1


	//   ....[15]....
        /*0170*/ 	.word	0x0000bab0
        /*0174*/ 	.word	0x00000006
        /*0178*/ 	.word	0x00000048
        /*017c*/ 	.short	0x0101
        /*017e*/ 	.byte	0x3f
	.zero		1


	//   ....[16]....
        /*0180*/ 	.word	0x0000c1e0
        /*0184*/ 	.word	0x00000007
        /*0188*/ 	.word	0x00000000
        /*018c*/ 	.short	0x010a
        /*018e*/ 	.byte	0x3f
	.zero		1


	//   ....[17]....
        /*0190*/ 	.word	0x0000c260
        /*0194*/ 	.word	0x00000009
        /*0198*/ 	.word	0x00000000
        /*019c*/ 	.short	0x010a
        /*019e*/ 	.byte	0x3f
	.zero		1


	//   ....[18]....
        /*01a0*/ 	.word	0x0000c2f0
        /*01a4*/ 	.word	0x00000003
        /*01a8*/ 	.word	0x00000000
        /*01ac*/ 	.short	0x010a
        /*01ae*/ 	.byte	0x3f
	.zero		1


	//   ....[19]....
        /*01b0*/ 	.word	0x0000c350
        /*01b4*/ 	.word	0x00000003
        /*01b8*/ 	.word	0x00000000
        /*01bc*/ 	.short	0x010a
        /*01be*/ 	.byte	0x3f
	.zero		1


	//   ....[20]....
        /*01c0*/ 	.word	0x0000c3b0
        /*01c4*/ 	.word	0x00000004
        /*01c8*/ 	.word	0x00000000
        /*01cc*/ 	.short	0x010a
        /*01ce*/ 	.byte	0x3f
	.zero		1


	//   ....[21]....
        /*01d0*/ 	.word	0x0000c480
        /*01d4*/ 	.word	0x0000000e
        /*01d8*/ 	.word	0x00000018
        /*01dc*/ 	.short	0x010a
        /*01de*/ 	.byte	0x3f
	.zero		1


	//   ....[22]....
        /*01e0*/ 	.word	0x0000c550
        /*01e4*/ 	.word	0x00000007
        /*01e8*/ 	.word	0x00000000
        /*01ec*/ 	.short	0x010a
        /*01ee*/ 	.byte	0x3f
	.zero		1


	//   ....[23]....
        /*01f0*/ 	.word	0x0000c5a0
        /*01f4*/ 	.word	0x00000009
        /*01f8*/ 	.word	0x00000000
        /*01fc*/ 	.short	0x010a
        /*01fe*/ 	.byte	0x3f
	.zero		1


	//----- nvinfo : EIATTR_NUM_MBARRIERS
	.align		4
.L_35:
        /*0200*/ 	.byte	0x03, 0x38
        /*0202*/ 	.short	0x0008


	//----- nvinfo : EIATTR_EXIT_INSTR_OFFSETS
	.align		4
        /*0204*/ 	.byte	0x04, 0x1c
        /*0206*/ 	.short	(.L_37 - .L_36)


	//   ....[0]....
.L_36:
        /*0208*/ 	.word	0x000005c0


	//   ....[1]....
        /*020c*/ 	.word	0x00000e80


	//   ....[2]....
        /*0210*/ 	.word	0x0000ace0


	//   ....[3]....
        /*0214*/ 	.word	0x0000b310


	//   ....[4]....
        /*0218*/ 	.word	0x0000c340


	//----- nvinfo : EIATTR_MAX_THREADS
	.align		4
.L_37:
        /*021c*/ 	.byte	0x04, 0x05
        /*021e*/ 	.short	(.L_39 - .L_38)
.L_38:
        /*0220*/ 	.word	0x00000180
        /*0224*/ 	.word	0x00000001
        /*0228*/ 	.word	0x00000001


	//----- nvinfo : EIATTR_CRS_STACK_SIZE
	.align		4
.L_39:
        /*022c*/ 	.byte	0x04, 0x1e
        /*022e*/ 	.short	(.L_41 - .L_40)
.L_40:
        /*0230*/ 	.word	0x00000000


	//----- nvinfo : EIATTR_CBANK_PARAM_SIZE
	.align		4
.L_41:
        /*0234*/ 	.byte	0x03, 0x19
        /*0236*/ 	.short	0x0470


	//----- nvinfo : EIATTR_PARAM_CBANK
	.align		4
        /*0238*/ 	.byte	0x04, 0x0a
        /*023a*/ 	.short	(.L_43 - .L_42)
	.align		4
.L_42:
        /*023c*/ 	.word	index@(.nv.constant0._ZN7cutlass13device_kernelINS_4gemm6kernel13GemmUniversalIN4cute5tupleIJiiiiEEENS1_10collective13CollectiveMmaINS1_34MainloopSm90TmaGmmaWarpSpecializedILi3ENS5_IJNS4_1CILi1EEESB_SB_EEENS1_35KernelTmaWarpSpecializedCooperativeEEENS5_IJNSA_ILi192EEENSA_ILi80EEENSA_ILi128EEEEEENS_6half_tENS5_IJlSB_lEEESJ_SK_NS4_8TiledMMAINS4_8MMA_AtomIJNS4_4SM904GMMA25MMA_64x16x16_F32F16F16_SSILNSO_5MajorE0ELSQ_0ELNSO_7ScaleInE1ELSR_1EEEEEENS4_6LayoutINS5_IJNSA_ILi2EEESB_SB_EEENS5_IJSB_NSA_ILi0EEESX_EEEEENS5_IJNS4_10UnderscoreES10_S10_EEEEENS4_13SM90_TMA_LOADENS4_14ComposedLayoutINS4_7SwizzleILi3ELi4ELi3EEENS4_18smem_ptr_flag_bitsILi16EEENSU_INS5_IJNSA_ILi8EEENSA_ILi64EEEEEENS5_IJS1A_SB_EEEEEEEvNS4_8identityES13_S1E_vS1F_EENS_8epilogue10collective6detail29Sm90TmaWarpSpecializedAdapterINS1I_15DefaultEpilogueISJ_SK_SK_NS1H_6thread17LinearCombinationISJ_Li1EffLNS1M_9ScaleType4KindE0ELNS_15FloatRoundStyleE2ESJ_EENS1_15EpilogueDefaultEEEEEvvEEEEvNT_6ParamsE)
        /*0240*/ 	.short	0x0210
        /*0242*/ 	.short	0x0470


	//----- nvinfo : EIATTR_SW_WAR
	.align		4
.L_43:
        /*0244*/ 	.byte	0x04, 0x36
        /*0246*/ 	.short	(.L_45 - .L_44)
.L_44:
        /*0248*/ 	.word	0x00000008
.L_45:


//--------------------- .nv.callgraph             --------------------------
	.section	.nv.callgraph,"",@"SHT_CUDA_CALLGRAPH"
	.align	4
	.sectionentsize	8
	.align		4
        /*0000*/ 	.word	0x00000000
	.align		4
        /*0004*/ 	.word	0xffffffff
	.align		4
        /*0008*/ 	.word	index@(_ZN7cutlass13device_kernelINS_4gemm6kernel13GemmUniversalIN4cute5tupleIJiiiiEEENS1_10collective13CollectiveMmaINS1_34MainloopSm90TmaGmmaWarpSpecializedILi3ENS5_IJNS4_1CILi1EEESB_SB_EEENS1_35KernelTmaWarpSpecializedCooperativeEEENS5_IJNSA_ILi192EEENSA_ILi80EEENSA_ILi128EEEEEENS_6half_tENS5_IJlSB_lEEESJ_SK_NS4_8TiledMMAINS4_8MMA_AtomIJNS4_4SM904GMMA25MMA_64x16x16_F32F16F16_SSILNSO_5MajorE0ELSQ_0ELNSO_7ScaleInE1ELSR_1EEEEEENS4_6LayoutINS5_IJNSA_ILi2EEESB_SB_EEENS5_IJSB_NSA_ILi0EEESX_EEEEENS5_IJNS4_10UnderscoreES10_S10_EEEEENS4_13SM90_TMA_LOADENS4_14ComposedLayoutINS4_7SwizzleILi3ELi4ELi3EEENS4_18smem_ptr_flag_bitsILi16EEENSU_INS5_IJNSA_ILi8EEENSA_ILi64EEEEEENS5_IJS1A_SB_EEEEEEEvNS4_8identityES13_S1E_vS1F_EENS_8epilogue10collective6detail29Sm90TmaWarpSpecializedAdapterINS1I_15DefaultEpilogueISJ_SK_SK_NS1H_6thread17LinearCombinationISJ_Li1EffLNS1M_9ScaleType4KindE0ELNS_15FloatRoundStyleE2ESJ_EENS1_15EpilogueDefaultEEEEEvvEEEEvNT_6ParamsE)
	.align		4
        /*000c*/ 	.word	index@(__assertfail)
	.align		4
        /*0010*/ 	.word	0x00000000
	.align		4
        /*0014*/ 	.word	0xfffffffe
	.align		4
        /*0018*/ 	.word	0x00000000
	.align		4
        /*001c*/ 	.word	0xfffffffd
	.align		4
        /*0020*/ 	.word	0x00000000
	.align		4
        /*0024*/ 	.word	0xfffffffc


//--------------------- .nv.constant4             --------------------------
	.section	.nv.constant4,"a",@progbits
	.align	8
	.align		8
.nv.constant4:
        /*0000*/ 	.dword	__assertfail
	.align		8
        /*0008*/ 	.dword	__unnamed_1
	.align		8
        /*0010*/ 	.dword	_ZN40_INTERNAL_d316d120_4_k_cu_fb747338_151464cuda3std3__45__cpo5beginE
	.align		8
        /*0018*/ 	.dword	_ZN40_INTERNAL_d316d120_4_k_cu_fb747338_151464cuda3std3__45__cpo3endE
	.align		8
        /*0020*/ 	.dword	_ZN40_INTERNAL_d316d120_4_k_cu_fb747338_151464cuda3std3__45__cpo6cbeginE
	.align		8
        /*0028*/ 	.dword	_ZN40_INTERNAL_d316d120_4_k_cu_fb747338_151464cuda3std3__45__cpo4cendE
	.align		8
        /*0030*/ 	.dword	_ZN40_INTERNAL_d316d120_4_k_cu_fb747338_151464cuda3std3__442_GLOBAL__N__d316d120_4_k_cu_fb747338_151466ignoreE
	.align		8
        /*0038*/ 	.dword	_ZN40_INTERNAL_d316d120_4_k_cu_fb747338_151464cuda3std3__419piecewise_constructE
	.align		8
        /*0040*/ 	.dword	_ZN40_INTERNAL_d316d120_4_k_cu_fb747338_151464cuda3std3__48in_placeE
	.align		8
        /*0048*/ 	.dword	_ZN40_INTERNAL_d316d120_4_k_cu_fb747338_151464cuda3std6ranges3__45__cpo4swapE
	.align		8
        /*0050*/ 	.dword	_ZN40_INTERNAL_d316d120_4_k_cu_fb747338_151464cuda3std6ranges3__45__cpo9iter_moveE
	.align		8
        /*0058*/ 	.dword	_ZN40_INTERNAL_d316d120_4_k_cu_fb747338_151464cute7productE
	.align		8
        /*0060*/ 	.dword	_ZN40_INTERNAL_d316d120_4_k_cu_fb747338_151464cute1_E
	.align		8
        /*0068*/ 	.dword	$str$22
	.align		8
        /*0070*/ 	.dword	$str$23


//--------------------- .text._ZN7cutlass13device_kernelINS_4gemm6kernel13GemmUniversalIN4cute5tupleIJiiiiEEENS1_10collective13CollectiveMmaINS1_34MainloopSm90TmaGmmaWarpSpecializedILi3ENS5_IJNS4_1CILi1EEESB_SB_EEENS1_35KernelTmaWarpSpecializedCooperativeEEENS5_IJNSA_ILi192EEENSA_ILi80EEENSA_ILi128EEEEEENS_6half_tENS5_IJlSB_lEEESJ_SK_NS4_8TiledMMAINS4_8MMA_AtomIJNS4_4SM904GMMA25MMA_64x16x16_F32F16F16_SSILNSO_5MajorE0ELSQ_0ELNSO_7ScaleInE1ELSR_1EEEEEENS4_6LayoutINS5_IJNSA_ILi2EEESB_SB_EEENS5_IJSB_NSA_ILi0EEESX_EEEEENS5_IJNS4_10UnderscoreES10_S10_EEEEENS4_13SM90_TMA_LOADENS4_14ComposedLayoutINS4_7SwizzleILi3ELi4ELi3EEENS4_18smem_ptr_flag_bitsILi16EEENSU_INS5_IJNSA_ILi8EEENSA_ILi64EEEEEENS5_IJS1A_SB_EEEEEEEvNS4_8identityES13_S1E_vS1F_EENS_8epilogue10collective6detail29Sm90TmaWarpSpecializedAdapterINS1I_15DefaultEpilogueISJ_SK_SK_NS1H_6thread17LinearCombinationISJ_Li1EffLNS1M_9ScaleType4KindE0ELNS_15FloatRoundStyleE2ESJ_EENS1_15EpilogueDefaultEEEEEvvEEEEvNT_6ParamsE --------------------------
	.section	.text._ZN7cutlass13device_kernelINS_4gemm6kernel13GemmUniversalIN4cute5tupleIJiiiiEEENS1_10collective13CollectiveMmaINS1_34MainloopSm90TmaGmmaWarpSpecializedILi3ENS5_IJNS4_1CILi1EEESB_SB_EEENS1_35KernelTmaWarpSpecializedCooperativeEEENS5_IJNSA_ILi192EEENSA_ILi80EEENSA_ILi128EEEEEENS_6half_tENS5_IJlSB_lEEESJ_SK_NS4_8TiledMMAINS4_8MMA_AtomIJNS4_4SM904GMMA25MMA_64x16x16_F32F16F16_SSILNSO_5MajorE0ELSQ_0ELNSO_7ScaleInE1ELSR_1EEEEEENS4_6LayoutINS5_IJNSA_ILi2EEESB_SB_EEENS5_IJSB_NSA_ILi0EEESX_EEEEENS5_IJNS4_10UnderscoreES10_S10_EEEEENS4_13SM90_TMA_LOADENS4_14ComposedLayoutINS4_7SwizzleILi3ELi4ELi3EEENS4_18smem_ptr_flag_bitsILi16EEENSU_INS5_IJNSA_ILi8EEENSA_ILi64EEEEEENS5_IJS1A_SB_EEEEEEEvNS4_8identityES13_S1E_vS1F_EENS_8epilogue10collective6detail29Sm90TmaWarpSpecializedAdapterINS1I_15DefaultEpilogueISJ_SK_SK_NS1H_6thread17LinearCombinationISJ_Li1EffLNS1M_9ScaleType4KindE0ELNS_15FloatRoundStyleE2ESJ_EENS1_15EpilogueDefaultEEEEEvvEEEEvNT_6ParamsE,"ax",@progbits
	.align	128
.text._ZN7cutlass13device_kernelINS_4gemm6kernel13GemmUniversalIN4cute5tupleIJiiiiEEENS1_10collective13CollectiveMmaINS1_34MainloopSm90TmaGmmaWarpSpecializedILi3ENS5_IJNS4_1CILi1EEESB_SB_EEENS1_35KernelTmaWarpSpecializedCooperativeEEENS5_IJNSA_ILi192EEENSA_ILi80EEENSA_ILi128EEEEEENS_6half_tENS5_IJlSB_lEEESJ_SK_NS4_8TiledMMAINS4_8MMA_AtomIJNS4_4SM904GMMA25MMA_64x16x16_F32F16F16_SSILNSO_5MajorE0ELSQ_0ELNSO_7ScaleInE1ELSR_1EEEEEENS4_6LayoutINS5_IJNSA_ILi2EEESB_SB_EEENS5_IJSB_NSA_ILi0EEESX_EEEEENS5_IJNS4_10UnderscoreES10_S10_EEEEENS4_13SM90_TMA_LOADENS4_14ComposedLayoutINS4_7SwizzleILi3ELi4ELi3EEENS4_18smem_ptr_flag_bitsILi16EEENSU_INS5_IJNSA_ILi8EEENSA_ILi64EEEEEENS5_IJS1A_SB_EEEEEEEvNS4_8identityES13_S1E_vS1F_EENS_8epilogue10collective6detail29Sm90TmaWarpSpecializedAdapterINS1I_15DefaultEpilogueISJ_SK_SK_NS1H_6thread17LinearCombinationISJ_Li1EffLNS1M_9ScaleType4KindE0ELNS_15FloatRoundStyleE2ESJ_EENS1_15EpilogueDefaultEEEEEvvEEEEvNT_6ParamsE:
        .type           _ZN7cutlass13device_kernelINS_4gemm6kernel13GemmUniversalIN4cute5tupleIJiiiiEEENS1_10collective13CollectiveMmaINS1_34MainloopSm90TmaGmmaWarpSpecializedILi3ENS5_IJNS4_1CILi1EEESB_SB_EEENS1_35KernelTmaWarpSpecializedCooperativeEEENS5_IJNSA_ILi192EEENSA_ILi80EEENSA_ILi128EEEEEENS_6half_tENS5_IJlSB_lEEESJ_SK_NS4_8TiledMMAINS4_8MMA_AtomIJNS4_4SM904GMMA25MMA_64x16x16_F32F16F16_SSILNSO_5MajorE0ELSQ_0ELNSO_7ScaleInE1ELSR_1EEEEEENS4_6LayoutINS5_IJNSA_ILi2EEESB_SB_EEENS5_IJSB_NSA_ILi0EEESX_EEEEENS5_IJNS4_10UnderscoreES10_S10_EEEEENS4_13SM90_TMA_LOADENS4_14ComposedLayoutINS4_7SwizzleILi3ELi4ELi3EEENS4_18smem_ptr_flag_bitsILi16EEENSU_INS5_IJNSA_ILi8EEENSA_ILi64EEEEEENS5_IJS1A_SB_EEEEEEEvNS4_8identityES13_S1E_vS1F_EENS_8epilogue10collective6detail29Sm90TmaWarpSpecializedAdapterINS1I_15DefaultEpilogueISJ_SK_SK_NS1H_6thread17LinearCombinationISJ_Li1EffLNS1M_9ScaleType4KindE0ELNS_15FloatRoundStyleE2ESJ_EENS1_15EpilogueDefaultEEEEEvvEEEEvNT_6ParamsE,@function
        .size           _ZN7cutlass13device_kernelINS_4gemm6kernel13GemmUniversalIN4cute5tupleIJiiiiEEENS1_10collective13CollectiveMmaINS1_34MainloopSm90TmaGmmaWarpSpecializedILi3ENS5_IJNS4_1CILi1EEESB_SB_EEENS1_35KernelTmaWarpSpecializedCooperativeEEENS5_IJNSA_ILi192EEENSA_ILi80EEENSA_ILi128EEEEEENS_6half_tENS5_IJlSB_lEEESJ_SK_NS4_8TiledMMAINS4_8MMA_AtomIJNS4_4SM904GMMA25MMA_64x16x16_F32F16F16_SSILNSO_5MajorE0ELSQ_0ELNSO_7ScaleInE1ELSR_1EEEEEENS4_6LayoutINS5_IJNSA_ILi2EEESB_SB_EEENS5_IJSB_NSA_ILi0EEESX_EEEEENS5_IJNS4_10UnderscoreES10_S10_EEEEENS4_13SM90_TMA_LOADENS4_14ComposedLayoutINS4_7SwizzleILi3ELi4ELi3EEENS4_18smem_ptr_flag_bitsILi16EEENSU_INS5_IJNSA_ILi8EEENSA_ILi64EEEEEENS5_IJS1A_SB_EEEEEEEvNS4_8identityES13_S1E_vS1F_EENS_8epilogue10collective6detail29Sm90TmaWarpSpecializedAdapterINS1I_15DefaultEpilogueISJ_SK_SK_NS1H_6thread17LinearCombinationISJ_Li1EffLNS1M_9ScaleType4KindE0ELNS_15FloatRoundStyleE2ESJ_EENS1_15EpilogueDefaultEEEEEvvEEEEvNT_6ParamsE,(.L_x_222 - _ZN7cutlass13device_kernelINS_4gemm6kernel13GemmUniversalIN4cute5tupleIJiiiiEEENS1_10collective13CollectiveMmaINS1_34MainloopSm90TmaGmmaWarpSpecializedILi3ENS5_IJNS4_1CILi1EEESB_SB_EEENS1_35KernelTmaWarpSpecializedCooperativeEEENS5_IJNSA_ILi192EEENSA_ILi80EEENSA_ILi128EEEEEENS_6half_tENS5_IJlSB_lEEESJ_SK_NS4_8TiledMMAINS4_8MMA_AtomIJNS4_4SM904GMMA25MMA_64x16x16_F32F16F16_SSILNSO_5MajorE0ELSQ_0ELNSO_7ScaleInE1ELSR_1EEEEEENS4_6LayoutINS5_IJNSA_ILi2EEESB_SB_EEENS5_IJSB_NSA_ILi0EEESX_EEEEENS5_IJNS4_10UnderscoreES10_S10_EEEEENS4_13SM90_TMA_LOADENS4_14ComposedLayoutINS4_7SwizzleILi3ELi4ELi3EEENS4_18smem_ptr_flag_bitsILi16EEENSU_INS5_IJNSA_ILi8EEENSA_ILi64EEEEEENS5_IJS1A_SB_EEEEEEEvNS4_8identityES13_S1E_vS1F_EENS_8epilogue10collective6detail29Sm90TmaWarpSpecializedAdapterINS1I_15DefaultEpilogueISJ_SK_SK_NS1H_6thread17LinearCombinationISJ_Li1EffLNS1M_9ScaleType4KindE0ELNS_15FloatRoundStyleE2ESJ_EENS1_15EpilogueDefaultEEEEEvvEEEEvNT_6ParamsE)
        .other          _ZN7cutlass13device_kernelINS_4gemm6kernel13GemmUniversalIN4cute5tupleIJiiiiEEENS1_10collective13CollectiveMmaINS1_34MainloopSm90TmaGmmaWarpSpecializedILi3ENS5_IJNS4_1CILi1EEESB_SB_EEENS1_35KernelTmaWarpSpecializedCooperativeEEENS5_IJNSA_ILi192EEENSA_ILi80EEENSA_ILi128EEEEEENS_6half_tENS5_IJlSB_lEEESJ_SK_NS4_8TiledMMAINS4_8MMA_AtomIJNS4_4SM904GMMA25MMA_64x16x16_F32F16F16_SSILNSO_5MajorE0ELSQ_0ELNSO_7ScaleInE1ELSR_1EEEEEENS4_6LayoutINS5_IJNSA_ILi2EEESB_SB_EEENS5_IJSB_NSA_ILi0EEESX_EEEEENS5_IJNS4_10UnderscoreES10_S10_EEEEENS4_13SM90_TMA_LOADENS4_14ComposedLayoutINS4_7SwizzleILi3ELi4ELi3EEENS4_18smem_ptr_flag_bitsILi16EEENSU_INS5_IJNSA_ILi8EEENSA_ILi64EEEEEENS5_IJS1A_SB_EEEEEEEvNS4_8identityES13_S1E_vS1F_EENS_8epilogue10collective6detail29Sm90TmaWarpSpecializedAdapterINS1I_15DefaultEpilogueISJ_SK_SK_NS1H_6thread17LinearCombinationISJ_Li1EffLNS1M_9ScaleType4KindE0ELNS_15FloatRoundStyleE2ESJ_EENS1_15EpilogueDefaultEEEEEvvEEEEvNT_6ParamsE,@"STO_CUDA_ENTRY STV_DEFAULT"
_ZN7cutlass13device_kernelINS_4gemm6kernel13GemmUniversalIN4cute5tupleIJiiiiEEENS1_10collective13CollectiveMmaINS1_34MainloopSm90TmaGmmaWarpSpecializedILi3ENS5_IJNS4_1CILi1EEESB_SB_EEENS1_35KernelTmaWarpSpecializedCooperativeEEENS5_IJNSA_ILi192EEENSA_ILi80EEENSA_ILi128EEEEEENS_6half_tENS5_IJlSB_lEEESJ_SK_NS4_8TiledMMAINS4_8MMA_AtomIJNS4_4SM904GMMA25MMA_64x16x16_F32F16F16_SSILNSO_5MajorE0ELSQ_0ELNSO_7ScaleInE1ELSR_1EEEEEENS4_6LayoutINS5_IJNSA_ILi2EEESB_SB_EEENS5_IJSB_NSA_ILi0EEESX_EEEEENS5_IJNS4_10UnderscoreES10_S10_EEEEENS4_13SM90_TMA_LOADENS4_14ComposedLayoutINS4_7SwizzleILi3ELi4ELi3EEENS4_18smem_ptr_flag_bitsILi16EEENSU_INS5_IJNSA_ILi8EEENSA_ILi64EEEEEENS5_IJS1A_SB_EEEEEEEvNS4_8identityES13_S1E_vS1F_EENS_8epilogue10collective6detail29Sm90TmaWarpSpecializedAdapterINS1I_15DefaultEpilogueISJ_SK_SK_NS1H_6thread17LinearCombinationISJ_Li1EffLNS1M_9ScaleType4KindE0ELNS_15FloatRoundStyleE2ESJ_EENS1_15EpilogueDefaultEEEEEvvEEEEvNT_6ParamsE:
[----:B------:R-:W0:Y:S01]  /*0000*/  LDC R1, c[0x0][0x28] ;  /* 0x00000a00ff017b82 */ /* 0x000e220000000800 */
[----:B------:R-:W1:Y:S01]  /*0010*/  S2R R18, SR_TID.X ;  /* 0x0000000000127919 */ /* 0x000e620000002100 */
[----:B------:R-:W-:Y:S01]  /*0020*/  ELECT P0, URZ, PT ;  /* 0x00000000003f782f */ /* 0x000fe20003800000 */
[----:B------:R-:W-:Y:S01]  /*0030*/  BSSY B0, `(.L_x_0) ;  /* 0x000000f000007945 */ /* 0x000fe20003800000 */
[--C-:B-1----:R-:W-:Y:S02]  /*0040*/  SHF.R.U32.HI R0, RZ, 0x5, R18.reuse ;  /* 0x00000005ff007819 */ /* 0x102fe40000011612 */
[----:B------:R-:W-:-:S03]  /*0050*/  SHF.R.U32.HI R22, RZ, 0x7, R18 ;  /* 0x00000007ff167819 */ /* 0x000fc60000011612 */
[----:B------:R-:W1:Y:S04]  /*0060*/  SHFL.IDX PT, R5, R0, RZ, 0x1f ;  /* 0x00001fff00057589 */ /* 0x000e6800000e0000 */
[----:B------:R2:W3:Y:S01]  /*0070*/  SHFL.IDX PT, R8, R22, RZ, 0x1f ;  /* 0x00001fff16087589 */ /* 0x0004e200000e0000 */
[----:B-1----:R-:W-:-:S13]  /*0080*/  ISETP.NE.OR P0, PT, R5, RZ, !P0 ;  /* 0x000000ff0500720c */ /* 0x002fda0004705670 */
[----:B0-23--:R-:W-:Y:S05]  /*0090*/  @P0 BRA `(.L_x_1) ;  /* 0x0000000000200947 */ /* 0x00dfea0003800000 */
[----:B------:R-:W-:Y:S02]  /*00a0*/  ULDC.64 UR4, c[0x0][0x198] ;  /* 0x0000660000047ab9 */ /* 0x000fe40000000a00 */
[----:B------:R-:W-:Y:S02]  /*00b0*/  UIADD3 UR6, UP0, UR4, 0xf0, URZ ;  /* 0x000000f004067890 */ /* 0x000fe4000ff1e03f */
[----:B------:R-:W-:Y:S02]  /*00c0*/  UIADD3 UR4, UP1, UR4, 0x1f0, URZ ;  /* 0x000001f004047890 */ /* 0x000fe4000ff3e03f */
[----:B------:R-:W-:Y:S02]  /*00d0*/  UIADD3.X UR7, URZ, UR5, URZ, UP0, !UPT ;  /* 0x000000053f077290 */ /* 0x000fe400087fe43f */
[----:B------:R-:W-:-:S07]  /*00e0*/  UIADD3.X UR5, URZ, UR5, URZ, UP1, !UPT ;  /* 0x000000053f057290 */ /* 0x000fce0008ffe43f */
[----:B------:R0:W-:Y:S02]  /*00f0*/  UTMACCTL.PF [UR6] ;  /* 0x00000000060079b9 */ /* 0x0001e40008040000 */
[----:B------:R0:W-:Y:S02]  /*0100*/  UTMACCTL.PF [UR4] ;  /* 0x00000000040079b9 */ /* 0x0001e40008040000 */
[----:B0-----:R-:W-:Y:S01]  /*0110*/  NOP ;  /* 0x0000000000007918 */ /* 0x001fe20000000000 */
.L_x_1:
[----:B------:R-:W-:Y:S05]  /*0120*/  BSYNC B0 ;  /* 0x0000000000007941 */ /* 0x000fea0003800000 */
.L_x_0:
[----:B------:R-:W0:Y:S02]  /*0130*/  SHFL.IDX PT, R2, R0, RZ, 0x1f ;  /* 0x00001fff00027589 */ /* 0x000e2400000e0000 */
[----:B0-----:R-:W-:-:S13]  /*0140*/  ISETP.NE.AND P0, PT, R2, RZ, PT ;  /* 0x000000ff0200720c */ /* 0x001fda0003f05270 */
[----:B------:R-:W-:Y:S05]  /*0150*/  @P0 BRA `(.L_x_2) ;  /* 0x0000000000500947 */ /* 0x000fea0003800000 */
[----:B------:R-:W0:Y:S01]  /*0160*/  S2UR UR8, SR_CgaCtaId ;  /* 0x00000000000879c3 */ /* 0x000e220000008800 */
[----:B------:R-:W-:Y:S01]  /*0170*/  UMOV UR4, 0x400 ;  /* 0x0000040000047882 */ /* 0x000fe20000000000 */
[----:B------:R-:W-:Y:S01]  /*0180*/  UMOV UR5, 0x1 ;  /* 0x0000000100057882 */ /* 0x000fe20000000000 */
[----:B------:R-:W-:Y:S01]  /*0190*/  UMOV UR6, 0x100 ;  /* 0x0000010000067882 */ /* 0x000fe20000000000 */
[----:B------:R-:W-:Y:S01]  /*01a0*/  ELECT P0, URZ, PT ;  /* 0x00000000003f782f */ /* 0x000fe20003800000 */
[----:B------:R-:W-:-:S04]  /*01b0*/  UIADD3 UR6, -UR6, 0x100000, URZ ;  /* 0x0010000006067890 */ /* 0x000fc8000fffe13f */
[----:B------:R-:W-:Y:S02]  /*01c0*/  USHF.L.U32 UR7, UR6, 0xb, URZ ;  /* 0x0000000b06077899 */ /* 0x000fe4000800063f */
[----:B------:R-:W-:Y:S02]  /*01d0*/  USHF.L.U32 UR6, UR6, 0x1, URZ ;  /* 0x0000000106067899 */ /* 0x000fe4000800063f */
[----:B0-----:R-:W-:Y:S02]  /*01e0*/  ULEA UR8, UR8, UR4, 0x18 ;  /* 0x0000000408087291 */ /* 0x001fe4000f8ec03f */
[----:B------:R-:W-:-:S04]  /*01f0*/  UIADD3 UR4, -UR5, 0x100000, URZ ;  /* 0x0010000005047890 */ /* 0x000fc8000fffe13f */
[----:B------:R-:W-:Y:S02]  /*0200*/  USHF.L.U32 UR5, UR4, 0xb, URZ ;  /* 0x0000000b04057899 */ /* 0x000fe4000800063f */
[----:B------:R-:W-:Y:S01]  /*0210*/  USHF.L.U32 UR4, UR4, 0x1, URZ ;  /* 0x0000000104047899 */ /* 0x000fe2000800063f */
[----:B------:R-:W0:Y:S11]  /*0220*/  FENCE.VIEW.ASYNC.S ;  /* 0x00000000000073c6 */ /* 0x000e360000000000 */
[----:B0-----:R0:W1:Y:S01]  /*0230*/  SYNCS.EXCH.64 URZ, [UR8], UR4 ;  /* 0x00000004083f75b2 */ /* 0x0010620008000100 */
[----:B------:R0:W2:Y:S01]  /*0240*/  SYNCS.EXCH.64 URZ, [UR8+0x18], UR6 ;  /* 0x00001806083f75b2 */ /* 0x0000a20008000100 */
[----:B------:R0:W3:Y:S01]  /*0250*/  SYNCS.EXCH.64 URZ, [UR8+0x8], UR4 ;  /* 0x00000804083f75b2 */ /* 0x0000e20008000100 */
[----:B------:R0:W4:Y:S01]  /*0260*/  SYNCS.EXCH.64 URZ, [UR8+0x20], UR6 ;  /* 0x00002006083f75b2 */ /* 0x0001220008000100 */
[----:B------:R0:W0:Y:S01]  /*0270*/  SYNCS.EXCH.64 URZ, [UR8+0x10], UR4 ;  /* 0x00001004083f75b2 */ /* 0x0000220008000100 */
[----:B------:R0:W0:Y:S01]  /*0280*/  SYNCS.EXCH.64 URZ, [UR8+0x28], UR6 ;  /* 0x00002806083f75b2 */ /* 0x0000220008000100 */
[----:B------:R-:W-:Y:S01]  /*0290*/  NOP ;  /* 0x0000000000007918 */ /* 0x000fe20000000000 */
.L_x_2:
[----:B------:R-:W5:Y:S01]  /*02a0*/  SHFL.IDX PT, R0, R0, RZ, 0x1f ;  /* 0x00001fff00007589 */ /* 0x000f6200000e0000 */
[----:B------:R-:W-:Y:S01]  /*02b0*/  ELECT P0, URZ, PT ;  /* 0x00000000003f782f */ /* 0x000fe20003800000 */
[----:B------:R-:W1:Y:S01]  /*02c0*/  LDC R2, c[0x0][0x65c] ;  /* 0x00019700ff027b82 */ /* 0x000e620000000800 */
[----:B------:R-:W-:Y:S01]  /*02d0*/  SHF.R.S32.HI R6, RZ, 0x1f, R5 ;  /* 0x0000001fff067819 */ /* 0x000fe20000011405 */
[----:B------:R-:W2:Y:S01]  /*02e0*/  S2R R3, SR_CTAID.Y ;  /* 0x0000000000037919 */ /* 0x000ea20000002600 */
[----:B0-----:R-:W-:Y:S01]  /*02f0*/  UMOV UR4, 0x20 ;  /* 0x0000002000047882 */ /* 0x001fe20000000000 */
[----:B------:R-:W-:Y:S01]  /*0300*/  ISETP.NE.AND P2, PT, R8, RZ, PT ;  /* 0x000000ff0800720c */ /* 0x000fe20003f45270 */
[----:B------:R-:W-:Y:S01]  /*0310*/  NOP ;  /* 0x0000000000007918 */ /* 0x000fe20000000000 */
[----:B------:R-:W0:Y:S01]  /*0320*/  S2R R4, SR_CTAID.X ;  /* 0x0000000000047919 */ /* 0x000e220000002500 */
[----:B------:R-:W-:Y:S01]  /*0330*/  LEA.HI R6, R6, R5, RZ, 0x2 ;  /* 0x0000000506067211 */ /* 0x000fe200078f10ff */
[----:B------:R-:W-:Y:S01]  /*0340*/  NOP ;  /* 0x0000000000007918 */ /* 0x000fe20000000000 */
[----:B-----5:R-:W-:-:S02]  /*0350*/  ISETP.NE.OR P0, PT, R0, RZ, !P0 ;  /* 0x000000ff0000720c */ /* 0x020fc40004705670 */
[----:B-1----:R-:W-:-:S04]  /*0360*/  ISETP.NE.AND P3, PT, R2, 0x1, PT ;  /* 0x000000010200780c */ /* 0x002fc80003f65270 */
[----:B------:R-:W-:Y:S02]  /*0370*/  P2R R0, PR, RZ, 0x8 ;  /* 0x00000008ff007803 */ /* 0x000fe40000000000 */
[----:B------:R-:W-:-:S05]  /*0380*/  LOP3.LUT R0, R6, 0xfffffffc, RZ, 0xc0, !PT ;  /* 0xfffffffc06007812 */ /* 0x000fca00078ec0ff */
[----:B------:R-:W-:Y:S01]  /*0390*/  VOTEU.ALL UP0, P0 ;  /* 0x00000000003f7886 */ /* 0x000fe20000000000 */
[----:B------:R-:W-:Y:S01]  /*03a0*/  IMAD.IADD R0, R5, 0x1, -R0 ;  /* 0x0000000105007824 */ /* 0x000fe200078e0a00 */
[----:B------:R-:W0:Y:S01]  /*03b0*/  @P3 LDC R17, c[0x0][0x10] ;  /* 0x00000400ff113b82 */ /* 0x000e220000000800 */
[----:B------:R-:W-:Y:S01]  /*03c0*/  VOTEU.ALL UP1, P0 ;  /* 0x00000000003f7886 */ /* 0x000fe20000020000 */
[----:B--2---:R-:W-:Y:S01]  /*03d0*/  @P3 IMAD.MOV.U32 R6, RZ, RZ, R3 ;  /* 0x000000ffff063224 */ /* 0x004fe200078e0003 */
[----:B------:R-:W-:Y:S01]  /*03e0*/  @!UP0 UMOV UR6, 0x400 ;  /* 0x0000040000068882 */ /* 0x000fe20000000000 */
[----:B------:R-:W-:-:S04]  /*03f0*/  @!UP0 UIADD3 UR4, -UR4, 0x100000, URZ ;  /* 0x0010000004048890 */ /* 0x000fc8000fffe13f */
[----:B------:R-:W-:Y:S02]  /*0400*/  @!UP0 USHF.L.U32 UR5, UR4, 0xb, URZ ;  /* 0x0000000b04058899 */ /* 0x000fe4000800063f */
[----:B------:R-:W-:Y:S01]  /*0410*/  @!UP0 USHF.L.U32 UR4, UR4, 0x1, URZ ;  /* 0x0000000104048899 */ /* 0x000fe2000800063f */
[----:B------:R-:W-:Y:S02]  /*0420*/  @P3 IMAD.MOV.U32 R7, RZ, RZ, RZ ;  /* 0x000000ffff073224 */ /* 0x000fe400078e00ff */
[----:B------:R-:W-:Y:S01]  /*0430*/  IMAD.MOV.U32 R5, RZ, RZ, RZ ;  /* 0x000000ffff057224 */ /* 0x000fe200078e00ff */
[----:B------:R-:W1:Y:S01]  /*0440*/  @!UP0 S2UR UR7, SR_CgaCtaId ;  /* 0x00000000000789c3 */ /* 0x000e620000008800 */
[----:B------:R-:W-:-:S07]  /*0450*/  @P3 IMAD.MOV.U32 R11, RZ, RZ, RZ ;  /* 0x000000ffff0b3224 */ /* 0x000fce00078e00ff */
[----:B------:R-:W2:Y:S01]  /*0460*/  @!P3 LDC R9, c[0x0][0xc] ;  /* 0x00000300ff09bb82 */ /* 0x000ea20000000800 */
[----:B0-----:R-:W-:-:S04]  /*0470*/  @P3 IMAD.WIDE.U32 R16, R4, R17, R6 ;  /* 0x0000001104103225 */ /* 0x001fc800078e0006 */
[----:B------:R-:W-:Y:S01]  /*0480*/  @P3 IMAD.IADD R17, R17, 0x1, R11 ;  /* 0x0000000111113824 */ /* 0x000fe200078e020b */
[----:B-1----:R-:W-:Y:S01]  /*0490*/  @!UP0 ULEA UR6, UR7, UR6, 0x18 ;  /* 0x0000000607068291 */ /* 0x002fe2000f8ec03f */
[----:B------:R-:W-:Y:S01]  /*04a0*/  VOTEU.ALL UP0, P0 ;  /* 0x00000000003f7886 */ /* 0x000fe20000000000 */
[----:B------:R-:W-:-:S04]  /*04b0*/  ISETP.NE.AND P0, PT, R0, 0x3, PT ;  /* 0x000000030000780c */ /* 0x000fc80003f05270 */
[----:B------:R-:W-:Y:S01]  /*04c0*/  ISETP.EQ.OR P0, PT, R0, RZ, !P0 ;  /* 0x000000ff0000720c */ /* 0x000fe20004702670 */
[----:B--2---:R-:W-:-:S03]  /*04d0*/  @!P3 IMAD.WIDE.U32 R6, R9, R3, R4 ;  /* 0x000000030906b225 */ /* 0x004fc600078e0004 */
[C---:B------:R-:W-:Y:S01]  /*04e0*/  ISETP.EQ.AND P0, PT, R8.reuse, RZ, P0 ;  /* 0x000000ff0800720c */ /* 0x040fe20000702270 */
[----:B------:R-:W-:Y:S01]  /*04f0*/  VIADD R8, R8, 0xffffffff ;  /* 0xffffffff08087836 */ /* 0x000fe20000000000 */
[----:B------:R-:W0:Y:S02]  /*0500*/  FENCE.VIEW.ASYNC.S ;  /* 0x00000000000073c6 */ /* 0x000e240000000000 */
[----:B0-----:R0:W3:Y:S01]  /*0510*/  @!UP0 SYNCS.EXCH.64 URZ, [UR6+0x40], UR4 ;  /* 0x00004004063f85b2 */ /* 0x0010e20008000100 */
[----:B------:R-:W-:Y:S01]  /*0520*/  @!P3 IMAD.MOV.U32 R16, RZ, RZ, R6 ;  /* 0x000000ffff10b224 */ /* 0x000fe200078e0006 */
[----:B------:R-:W-:Y:S01]  /*0530*/  SEL R19, RZ, 0x1, !P0 ;  /* 0x00000001ff137807 */ /* 0x000fe20004000000 */
[----:B------:R-:W-:Y:S01]  /*0540*/  @!P3 IMAD.MOV.U32 R17, RZ, RZ, R7 ;  /* 0x000000ffff11b224 */ /* 0x000fe200078e0007 */
[----:B------:R-:W-:-:S04]  /*0550*/  ISETP.GE.U32.AND P1, PT, R8, 0x2, PT ;  /* 0x000000020800780c */ /* 0x000fc80003f26070 */
[----:B------:R-:W-:Y:S01]  /*0560*/  SEL R19, R19, 0x2, P1 ;  /* 0x0000000213137807 */ /* 0x000fe20000800000 */
[----:B------:R0:W3:Y:S01]  /*0570*/  @!UP1 SYNCS.EXCH.64 URZ, [UR6+0x48], UR4 ;  /* 0x00004804063f95b2 */ /* 0x0000e20008000100 */
[----:B------:R-:W-:Y:S01]  /*0580*/  NOP ;  /* 0x0000000000007918 */ /* 0x000fe20000000000 */
[----:B---34-:R-:W-:Y:S06]  /*0590*/  BAR.SYNC.DEFER_BLOCKING 0x0 ;  /* 0x0000000000007b1d */ /* 0x018fec0000010000 */
[----:B------:R-:W-:Y:S05]  /*05a0*/  @!P2 BRA `(.L_x_3) ;  /* 0x000000a400d0a947 */ /* 0x000fea0003800000 */
[----:B------:R-:W-:-:S13]  /*05b0*/  ISETP.GT.U32.AND P0, PT, R8, 0x1, PT ;  /* 0x000000010800780c */ /* 0x000fda0003f04070 */
[----:B0-----:R-:W-:Y:S05]  /*05c0*/  @P0 EXIT ;  /* 0x000000000000094d */ /* 0x001fea0003800000 */
[----:B------:R-:W-:Y:S01]  /*05d0*/  ULDC.64 UR4, c[0x0][0x650] ;  /* 0x0001940000047ab9 */ /* 0x000fe20000000a00 */
[----:B------:R-:W-:Y:S01]  /*05e0*/  PRMT R0, RZ, 0x7610, R0 ;  /* 0x00007610ff007816 */ /* 0x000fe20000000000 */
[----:B------:R-:W-:Y:S01]  /*05f0*/  IMAD.MOV.U32 R106, RZ, RZ, -0x1 ;  /* 0xffffffffff6a7424 */ /* 0x000fe200078e00ff */
[----:B------:R-:W-:Y:S01]  /*0600*/  ISETP.GE.U32.AND P0, PT, R16, UR4, PT ;  /* 0x0000000410007c0c */ /* 0x000fe2000bf06070 */
[----:B------:R-:W-:Y:S02]  /*0610*/  IMAD.MOV.U32 R107, RZ, RZ, -0x1 ;  /* 0xffffffffff6b7424 */ /* 0x000fe400078e00ff */
[----:B------:R-:W-:Y:S01]  /*0620*/  IMAD.MOV.U32 R23, RZ, RZ, -0x1 ;  /* 0xffffffffff177424 */ /* 0x000fe200078e00ff */
[----:B------:R-:W-:-:S13]  /*0630*/  ISETP.GE.U32.AND.EX P0, PT, R17, UR5, PT, P0 ;  /* 0x0000000511007c0c */ /* 0x000fda000bf06100 */
[----:B------:R-:W-:Y:S05]  /*0640*/  @P0 BRA `(.L_x_4) ;  /* 0x0000000400540947 */ /* 0x000fea0003800000 */
[----:B------:R-:W0:Y:S01]  /*0650*/  LDC.64 R14, c[0x0][0x628] ;  /* 0x00018a00ff0e7b82 */ /* 0x000e220000000a00 */
[----:B------:R-:W-:Y:S02]  /*0660*/  IMAD.MOV.U32 R6, RZ, RZ, R16 ;  /* 0x000000ffff067224 */ /* 0x000fe400078e0010 */
[----:B------:R-:W-:-:S05]  /*0670*/  IMAD.MOV.U32 R7, RZ, RZ, R17 ;  /* 0x000000ffff077224 */ /* 0x000fca00078e0011 */
[----:B------:R-:W1:Y:S08]  /*0680*/  LDC R0, c[0x0][0x630] ;  /* 0x00018c00ff007b82 */ /* 0x000e700000000800 */
[----:B------:R-:W2:Y:S01]  /*0690*/  LDC.64 R20, c[0x0][0x620] ;  /* 0x00018800ff147b82 */ /* 0x000ea20000000a00 */
[----:B0-----:R-:W-:-:S04]  /*06a0*/  ISETP.NE.U32.AND P0, PT, R14, RZ, PT ;  /* 0x000000ff0e00720c */ /* 0x001fc80003f05070 */
[----:B------:R-:W-:-:S13]  /*06b0*/  ISETP.NE.AND.EX P0, PT, R15, RZ, PT, P0 ;  /* 0x000000ff0f00720c */ /* 0x000fda0003f05300 */
[----:B-12---:R-:W-:Y:S05]  /*06c0*/  @!P0 BRA `(.L_x_5) ;  /* 0x0000000000288947 */ /* 0x006fea0003800000 */
[----:B------:R-:W0:Y:S02]  /*06d0*/  LDC R11, c[0x0][0x634] ;  /* 0x00018d00ff0b7b82 */ /* 0x000e240000000800 */
[----:B0-----:R-:W-:-:S05]  /*06e0*/  IADD3 R11, P0, R16, R11, RZ ;  /* 0x0000000b100b7210 */ /* 0x001fca0007f1e0ff */
[----:B------:R-:W-:-:S04]  /*06f0*/  IMAD.X R13, RZ, RZ, R17, P0 ;  /* 0x000000ffff0d7224 */ /* 0x000fc800000e0611 */
[----:B------:R-:W-:-:S04]  /*0700*/  IMAD.WIDE.U32 R6, R13, R14, RZ ;  /* 0x0000000e0d067225 */ /* 0x000fc800078e00ff */
[----:B------:R-:W-:-:S04]  /*0710*/  IMAD.WIDE.U32 R8, P0, R11, R15, R6 ;  /* 0x0000000f0b087225 */ /* 0x000fc80007800006 */
[----:B------:R-:W-:-:S04]  /*0720*/  IMAD.WIDE.U32 R6, R11, R14, RZ ;  /* 0x0000000e0b067225 */ /* 0x000fc800078e00ff */
[----:B------:R-:W-:Y:S01]  /*0730*/  IMAD.X R11, RZ, RZ, RZ, P0 ;  /* 0x000000ffff0b7224 */ /* 0x000fe200000e06ff */
[----:B------:R-:W-:Y:S01]  /*0740*/  IADD3 RZ, P0, R7, R8, RZ ;  /* 0x0000000807ff7210 */ /* 0x000fe20007f1e0ff */
[----:B------:R-:W-:-:S04]  /*0750*/  IMAD.MOV.U32 R10, RZ, RZ, R9 ;  /* 0x000000ffff0a7224 */ /* 0x000fc800078e0009 */
[----:B------:R-:W-:-:S08]  /*0760*/  IMAD.WIDE.U32.X R6, R13, R15, R10, P0 ;  /* 0x0000000f0d067225 */ /* 0x000fd000000e040a */
.L_x_5:
[-CC-:B------:R-:W-:Y:S01]  /*0770*/  SHF.R.U64 R23, R6, R0.reuse, R7.reuse ;  /* 0x0000000006177219 */ /* 0x180fe20000001207 */
[----:B------:R-:W0:Y:S01]  /*0780*/  LDC R10, c[0x0][0x618] ;  /* 0x00018600ff0a7b82 */ /* 0x000e220000000800 */
[----:B------:R-:W-:Y:S01]  /*0790*/  SHF.R.U32.HI R5, RZ, R0, R7 ;  /* 0x00000000ff057219 */ /* 0x000fe20000011607 */
[----:B------:R-:W-:Y:S01]  /*07a0*/  ULDC UR4, c[0x0][0x150] ;  /* 0x0000540000047ab9 */ /* 0x000fe20000000800 */
[----:B------:R-:W-:Y:S02]  /*07b0*/  IADD3 R9, P0, RZ, -R23, RZ ;  /* 0x80000017ff097210 */ /* 0x000fe40007f1e0ff */
[----:B------:R-:W-:-:S03]  /*07c0*/  I2FP.F32.U32 R0, R4 ;  /* 0x0000000400007245 */ /* 0x000fc60000201000 */
[----:B------:R-:W1:Y:S01]  /*07d0*/  LDC.64 R28, c[0x0][0x640] ;  /* 0x00019000ff1c7b82 */ /* 0x000e620000000a00 */
[----:B------:R-:W-:Y:S02]  /*07e0*/  IMAD.X R11, RZ, RZ, ~R5, P0 ;  /* 0x000000ffff0b7224 */ /* 0x000fe400000e0e05 */
[----:B------:R-:W-:Y:S01]  /*07f0*/  FMUL R0, R0, UR4 ;  /* 0x0000000400007c20 */ /* 0x000fe20008400000 */
[----:B------:R-:W-:Y:S01]  /*0800*/  IMAD.WIDE.U32 R6, R9, R20, R16 ;  /* 0x0000001409067225 */ /* 0x000fe200078e0010 */
[----:B------:R-:W-:-:S03]  /*0810*/  ULDC UR4, c[0x0][0x154] ;  /* 0x0000550000047ab9 */ /* 0x000fc60000000800 */
[----:B------:R-:W-:Y:S01]  /*0820*/  IMAD R8, R11, R20, RZ ;  /* 0x000000140b087224 */ /* 0x000fe200078e02ff */
[----:B------:R-:W2:Y:S01]  /*0830*/  LDC R5, c[0x0][0x144] ;  /* 0x00005100ff057b82 */ /* 0x000ea20000000800 */
[----:B------:R-:W3:Y:S02]  /*0840*/  F2I.U32.TRUNC.NTZ R0, R0 ;  /* 0x0000000000007305 */ /* 0x000ee4000020f000 */
[----:B------:R-:W-:-:S04]  /*0850*/  IMAD R9, R9, R21, R8 ;  /* 0x0000001509097224 */ /* 0x000fc800078e0208 */
[----:B------:R-:W-:Y:S01]  /*0860*/  IMAD.IADD R7, R7, 0x1, R9 ;  /* 0x0000000107077824 */ /* 0x000fe200078e0209 */
[----:B------:R-:W4:Y:S01]  /*0870*/  LDC R12, c[0x0][0x608] ;  /* 0x00018200ff0c7b82 */ /* 0x000f220000000800 */
[----:B------:R-:W-:-:S03]  /*0880*/  IMAD.MOV.U32 R9, RZ, RZ, -0x1 ;  /* 0xffffffffff097424 */ /* 0x000fc600078e00ff */
[-CC-:B0-----:R-:W-:Y:S02]  /*0890*/  SHF.R.U64 R20, R6, R10.reuse, R7.reuse ;  /* 0x0000000a06147219 */ /* 0x181fe40000001207 */
[----:B------:R-:W-:Y:S02]  /*08a0*/  I2FP.F32.U32 R6, R3 ;  /* 0x0000000300067245 */ /* 0x000fe40000201000 */
[----:B------:R-:W0:Y:S01]  /*08b0*/  LDC R26, c[0x0][0x658] ;  /* 0x00019600ff1a7b82 */ /* 0x000e220000000800 */
[----:B-1----:R-:W-:Y:S01]  /*08c0*/  ISETP.NE.U32.AND P0, PT, R28, RZ, PT ;  /* 0x000000ff1c00720c */ /* 0x002fe20003f05070 */
[----:B---3--:R-:W-:Y:S01]  /*08d0*/  IMAD.MOV R8, RZ, RZ, -R0 ;  /* 0x000000ffff087224 */ /* 0x008fe200078e0a00 */
[----:B------:R-:W-:Y:S01]  /*08e0*/  SHF.R.U32.HI R7, RZ, R10, R7 ;  /* 0x0000000aff077219 */ /* 0x000fe20000011607 */
[----:B------:R-:W-:Y:S01]  /*08f0*/  FMUL R6, R6, UR4 ;  /* 0x0000000406067c20 */ /* 0x000fe20008400000 */
[----:B------:R-:W-:-:S03]  /*0900*/  ISETP.NE.AND.EX P0, PT, R29, RZ, PT, P0 ;  /* 0x000000ff1d00720c */ /* 0x000fc60003f05300 */
[----:B------:R-:W1:Y:S01]  /*0910*/  LDC R14, c[0x0][0x148] ;  /* 0x00005200ff0e7b82 */ /* 0x000e620000000800 */
[----:B--2---:R-:W-:-:S07]  /*0920*/  IMAD R0, R5, R8, R4 ;  /* 0x0000000805007224 */ /* 0x004fce00078e0204 */
[----:B------:R-:W2:Y:S01]  /*0930*/  LDC R24, c[0x0][0x600] ;  /* 0x00018000ff187b82 */ /* 0x000ea20000000800 */
[-CC-:B----4-:R-:W-:Y:S02]  /*0940*/  SHF.R.U64 R30, R20, R12.reuse, R7.reuse ;  /* 0x0000000c141e7219 */ /* 0x190fe40000001207 */
[----:B------:R-:W-:Y:S01]  /*0950*/  SHF.R.U32.HI R5, RZ, R12, R7 ;  /* 0x0000000cff057219 */ /* 0x000fe20000011607 */
[----:B------:R-:W-:Y:S01]  /*0960*/  IMAD.MOV.U32 R7, RZ, RZ, 0x1 ;  /* 0x00000001ff077424 */ /* 0x000fe200078e00ff */
[----:B------:R3:W4:Y:S03]  /*0970*/  F2I.U32.TRUNC.NTZ R12, R6 ;  /* 0x00000006000c7305 */ /* 0x000726000020f000 */
[----:B------:R-:W1:Y:S01]  /*0980*/  LDC R15, c[0x0][0x648] ;  /* 0x00019200ff0f7b82 */ /* 0x000e620000000800 */
[-C--:B0-----:R-:W-:Y:S02]  /*0990*/  SHF.L.U32 R4, R9, R26.reuse, RZ ;  /* 0x0000001a09047219 */ /* 0x081fe400000006ff */
[----:B------:R-:W-:-:S02]  /*09a0*/  SHF.R.U64 R32, R30, R26, R5 ;  /* 0x0000001a1e207219 */ /* 0x000fc40000001205 */
[----:B------:R-:W-:Y:S02]  /*09b0*/  LOP3.LUT R11, RZ, R4, RZ, 0x33, !PT ;  /* 0x00000004ff0b7212 */ /* 0x000fe400078e33ff */
[-C--:B------:R-:W-:Y:S01]  /*09c0*/  SHF.R.U32.HI R5, RZ, R26.reuse, R5 ;  /* 0x0000001aff057219 */ /* 0x080fe20000011605 */
[----:B------:R-:W0:Y:S01]  /*09d0*/  LDC R21, c[0x0][0x638] ;  /* 0x00018e00ff157b82 */ /* 0x000e220000000800 */
[----:B------:R-:W-:Y:S01]  /*09e0*/  SHF.L.U32 R10, R7, R26, RZ ;  /* 0x0000001a070a7219 */ /* 0x000fe200000006ff */
[----:B------:R-:W-:-:S06]  /*09f0*/  IMAD.MOV.U32 R4, RZ, RZ, R32 ;  /* 0x000000ffff047224 */ /* 0x000fcc00078e0020 */
[----:B------:R-:W0:Y:S01]  /*0a00*/  LDC R106, c[0x0][0x610] ;  /* 0x00018400ff6a7b82 */ /* 0x000e220000000800 */
[----:B---34-:R-:W-:Y:S05]  /*0a10*/  @!P0 BRA `(.L_x_6) ;  /* 0x0000000000288947 */ /* 0x018fea0003800000 */
[----:B------:R-:W3:Y:S02]  /*0a20*/  LDC R9, c[0x0][0x64c] ;  /* 0x00019300ff097b82 */ /* 0x000ee40000000800 */
[----:B---3--:R-:W-:-:S05]  /*0a30*/  IADD3 R9, P0, R32, R9, RZ ;  /* 0x0000000920097210 */ /* 0x008fca0007f1e0ff */
        /* <DEDUP_REMOVED lines=8> */
.L_x_6:
[----:B-1----:R-:W-:Y:S01]  /*0ac0*/  SHF.R.U64 R4, R4, R15, R5 ;  /* 0x0000000f04047219 */ /* 0x002fe20000001205 */
[----:B--2---:R-:W-:Y:S01]  /*0ad0*/  VIADD R5, R24, 0xffffffff ;  /* 0xffffffff18057836 */ /* 0x004fe20000000000 */
[----:B------:R-:W-:Y:S01]  /*0ae0*/  LOP3.LUT R11, R30, R11, RZ, 0xc0, !PT ;  /* 0x0000000b1e0b7212 */ /* 0x000fe200078ec0ff */
[----:B------:R-:W-:Y:S02]  /*0af0*/  IMAD.MOV R12, RZ, RZ, -R12 ;  /* 0x000000ffff0c7224 */ /* 0x000fe400078e0a0c */
[----:B------:R-:W-:Y:S01]  /*0b00*/  IMAD.MOV R6, RZ, RZ, -R4 ;  /* 0x000000ffff067224 */ /* 0x000fe200078e0a04 */
[----:B------:R-:W-:Y:S01]  /*0b10*/  LOP3.LUT R5, R20, R5, RZ, 0xc0, !PT ;  /* 0x0000000514057212 */ /* 0x000fe200078ec0ff */
[----:B------:R-:W-:Y:S02]  /*0b20*/  @P3 IMAD R0, R14, R12, R3 ;  /* 0x0000000c0e003224 */ /* 0x000fe400078e0203 */
[----:B------:R-:W-:Y:S02]  /*0b30*/  IMAD R11, R10, R4, R11 ;  /* 0x000000040a0b7224 */ /* 0x000fe400078e020b */
[----:B0-----:R-:W-:-:S02]  /*0b40*/  IMAD R3, R6, R21, R32 ;  /* 0x0000001506037224 */ /* 0x001fc400078e0220 */
[----:B------:R-:W-:Y:S02]  /*0b50*/  IMAD R106, R11, R106, R0 ;  /* 0x0000006a0b6a7224 */ /* 0x000fe400078e0200 */
[----:B------:R-:W-:Y:S02]  /*0b60*/  IMAD R3, R3, R24, R5 ;  /* 0x0000001803037224 */ /* 0x000fe400078e0205 */
[----:B------:R-:W-:-:S03]  /*0b70*/  IMAD.MOV.U32 R0, RZ, RZ, 0x1 ;  /* 0x00000001ff007424 */ /* 0x000fc600078e00ff */
[----:B------:R-:W-:Y:S02]  /*0b80*/  SEL R107, R3, R106, !P3 ;  /* 0x0000006a036b7207 */ /* 0x000fe40005800000 */
[----:B------:R-:W-:-:S07]  /*0b90*/  SEL R106, R106, R3, !P3 ;  /* 0x000000036a6a7207 */ /* 0x000fce0005800000 */
.L_x_4:
[----:B------:R-:W-:-:S08]  /*0ba0*/  NOP ;  /* 0x0000000000007918 */ /* 0x000fd00000000000 */
[----:B------:R-:W0:Y:S02]  /*0bb0*/  USETMAXREG.TRY_ALLOC.CTAPOOL UP0, 0xe8 ;  /* 0x000000e8000079c8 */ /* 0x000e240008000600 */
[----:B0-----:R-:W-:-:S13]  /*0bc0*/  PLOP3.LUT P0, PT, PT, PT, UP0, 0x80, 0x0 ;  /* 0x000000000000781c */ /* 0x001fda0003f0f008 */
[----:B------:R-:W-:Y:S05]  /*0bd0*/  @!P0 BRA `(.L_x_4) ;  /* 0xfffffffc00f08947 */ /* 0x000fea000383ffff */
[----:B------:R-:W-:Y:S01]  /*0be0*/  ULDC.64 UR4, c[0x0][0x598] ;  /* 0x0001660000047ab9 */ /* 0x000fe20000000a00 */
[----:B------:R-:W-:Y:S01]  /*0bf0*/  ULDC.64 UR40, c[0x0][0x208] ;  /* 0x0000820000287ab9 */ /* 0x000fe20000000a00 */
[----:B------:R-:W-:-:S04]  /*0c00*/  ISETP.NE.U32.AND P0, PT, RZ, UR4, PT ;  /* 0x00000004ff007c0c */ /* 0x000fc8000bf05070 */
[----:B------:R-:W-:-:S13]  /*0c10*/  ISETP.NE.AND.EX P0, PT, RZ, UR5, PT, P0 ;  /* 0x00000005ff007c0c */ /* 0x000fda000bf05300 */
[----:B------:R-:W-:Y:S05]  /*0c20*/  @!P0 BRA `(.L_x_7) ;  /* 0x00000000001c8947 */ /* 0x000fea0003800000 */
[----:B------:R-:W0:Y:S02]  /*0c30*/  LDC.64 R4, c[0x0][0x598] ;  /* 0x00016600ff047b82 */ /* 0x000e240000000a00 */
[----:B0-----:R-:W2:Y:S02]  /*0c40*/  LDG.E.64 R4, desc[UR40][R4.64] ;  /* 0x0000002804047981 */ /* 0x001ea4000c1e1b00 */
[----:B--2---:R-:W-:-:S04]  /*0c50*/  ISETP.NE.U32.AND P0, PT, R4, RZ, PT ;  /* 0x000000ff0400720c */ /* 0x004fc80003f05070 */
[----:B------:R-:W-:-:S13]  /*0c60*/  ISETP.NE.AND.EX P0, PT, R5, RZ, PT, P0 ;  /* 0x000000ff0500720c */ /* 0x000fda0003f05300 */
[----:B------:R-:W-:Y:S05]  /*0c70*/  @!P0 BRA `(.L_x_7) ;  /* 0x0000000000088947 */ /* 0x000fea0003800000 */
[----:B------:R0:W5:Y:S01]  /*0c80*/  LD.E R104, desc[UR40][R4.64] ;  /* 0x0000002804687980 */ /* 0x000162000c101900 */
[----:B------:R-:W-:Y:S05]  /*0c90*/  BRA `(.L_x_8) ;  /* 0x0000000000247947 */ /* 0x000fea0003800000 */
.L_x_7:
[----:B------:R-:W-:Y:S02]  /*0ca0*/  ULDC.64 UR4, c[0x0][0x588] ;  /* 0x0001620000047ab9 */ /* 0x000fe40000000a00 */
[----:B------:R-:W-:-:S04]  /*0cb0*/  ISETP.NE.U32.AND P0, PT, RZ, UR4, PT ;  /* 0x00000004ff007c0c */ /* 0x000fc8000bf05070 */
[----:B------:R-:W-:-:S13]  /*0cc0*/  ISETP.NE.AND.EX P0, PT, RZ, UR5, PT, P0 ;  /* 0x00000005ff007c0c */ /* 0x000fda000bf05300 */
[----:B------:R-:W-:Y:S05]  /*0cd0*/  @!P0 BRA `(.L_x_9) ;  /* 0x00000000000c8947 */ /* 0x000fea0003800000 */
[----:B------:R-:W0:Y:S02]  /*0ce0*/  LDC.64 R104, c[0x0][0x588] ;  /* 0x00016200ff687b82 */ /* 0x000e240000000a00 */
[----:B0-----:R1:W5:Y:S01]  /*0cf0*/  LDG.E R104, desc[UR40][R104.64] ;  /* 0x0000002868687981 */ /* 0x001362000c1e1900 */
[----:B------:R-:W-:Y:S05]  /*0d00*/  BRA `(.L_x_8) ;  /* 0x0000000000087947 */ /* 0x000fea0003800000 */
.L_x_9:
[----:B------:R-:W-:Y:S02]  /*0d10*/  ULDC UR4, c[0x0][0x580] ;  /* 0x0001600000047ab9 */ /* 0x000fe40000000800 */
[----:B------:R-:W-:-:S07]  /*0d20*/  IMAD.U32 R104, RZ, RZ, UR4 ;  /* 0x00000004ff687e24 */ /* 0x000fce000f8e00ff */
.L_x_8:
[----:B------:R-:W-:Y:S02]  /*0d30*/  ULDC.64 UR4, c[0x0][0x5a0] ;  /* 0x0001680000047ab9 */ /* 0x000fe40000000a00 */
[----:B------:R-:W-:-:S04]  /*0d40*/  ISETP.NE.U32.AND P0, PT, RZ, UR4, PT ;  /* 0x00000004ff007c0c */ /* 0x000fc8000bf05070 */
[----:B------:R-:W-:-:S13]  /*0d50*/  ISETP.NE.AND.EX P0, PT, RZ, UR5, PT, P0 ;  /* 0x00000005ff007c0c */ /* 0x000fda000bf05300 */
[----:B------:R-:W-:Y:S05]  /*0d60*/  @!P0 BRA `(.L_x_10) ;  /* 0x00000000001c8947 */ /* 0x000fea0003800000 */
[----:B0-----:R-:W0:Y:S02]  /*0d70*/  LDC.64 R4, c[0x0][0x5a0] ;  /* 0x00016800ff047b82 */ /* 0x001e240000000a00 */
[----:B0-----:R-:W2:Y:S02]  /*0d80*/  LDG.E.64 R4, desc[UR40][R4.64] ;  /* 0x0000002804047981 */ /* 0x001ea4000c1e1b00 */
[----:B--2---:R-:W-:-:S04]  /*0d90*/  ISETP.NE.U32.AND P0, PT, R4, RZ, PT ;  /* 0x000000ff0400720c */ /* 0x004fc80003f05070 */
[----:B------:R-:W-:-:S13]  /*0da0*/  ISETP.NE.AND.EX P0, PT, R5, RZ, PT, P0 ;  /* 0x000000ff0500720c */ /* 0x000fda0003f05300 */
[----:B------:R-:W-:Y:S05]  /*0db0*/  @!P0 BRA `(.L_x_10) ;  /* 0x0000000000088947 */ /* 0x000fea0003800000 */
[----:B-1----:R0:W5:Y:S01]  /*0dc0*/  LD.E R105, desc[UR40][R4.64] ;  /* 0x0000002804697980 */ /* 0x002162000c101900 */
[----:B------:R-:W-:Y:S05]  /*0dd0*/  BRA `(.L_x_11) ;  /* 0x0000000000247947 */ /* 0x000fea0003800000 */
.L_x_10:
[----:B------:R-:W-:Y:S02]  /*0de0*/  ULDC.64 UR4, c[0x0][0x590] ;  /* 0x0001640000047ab9 */ /* 0x000fe40000000a00 */
[----:B------:R-:W-:-:S04]  /*0df0*/  ISETP.NE.U32.AND P0, PT, RZ, UR4, PT ;  /* 0x00000004ff007c0c */ /* 0x000fc8000bf05070 */
[----:B------:R-:W-:-:S13]  /*0e00*/  ISETP.NE.AND.EX P0, PT, RZ, UR5, PT, P0 ;  /* 0x00000005ff007c0c */ /* 0x000fda000bf05300 */
[----:B------:R-:W-:Y:S05]  /*0e10*/  @!P0 BRA `(.L_x_12) ;  /* 0x00000000000c8947 */ /* 0x000fea0003800000 */
[----:B0-----:R-:W1:Y:S02]  /*0e20*/  LDC.64 R4, c[0x0][0x590] ;  /* 0x00016400ff047b82 */ /* 0x001e640000000a00 */
[----:B-1----:R1:W5:Y:S01]  /*0e30*/  LDG.E R105, desc[UR40][R4.64] ;  /* 0x0000002804697981 */ /* 0x002362000c1e1900 */
[----:B------:R-:W-:Y:S05]  /*0e40*/  BRA `(.L_x_11) ;  /* 0x0000000000087947 */ /* 0x000fea0003800000 */
.L_x_12:
[----:B------:R-:W-:Y:S02]  /*0e50*/  ULDC UR4, c[0x0][0x584] ;  /* 0x0001610000047ab9 */ /* 0x000fe40000000800 */
[----:B-1----:R-:W-:-:S07]  /*0e60*/  IMAD.U32 R105, RZ, RZ, UR4 ;  /* 0x00000004ff697e24 */ /* 0x002fce000f8e00ff */
.L_x_11:
[----:B------:R-:W-:-:S13]  /*0e70*/  LOP3.LUT P0, RZ, R0, 0xff, RZ, 0xc0, !PT ;  /* 0x000000ff00ff7812 */ /* 0x000fda000780c0ff */
[----:B------:R-:W-:Y:S05]  /*0e80*/  @!P0 EXIT ;  /* 0x000000000000894d */ /* 0x000fea0003800000 */
[----:B------:R-:W-:Y:S01]  /*0e90*/  ULDC UR4, c[0x0][0x28c] ;  /* 0x0000a30000047ab9 */ /* 0x000fe20000000800 */
[----:B------:R-:W-:Y:S01]  /*0ea0*/  LOP3.LUT R118, R19, 0x1, RZ, 0xfc, !PT ;  /* 0x0000000113767812 */ /* 0x000fe200078efcff */
[----:B------:R-:W-:Y:S01]  /*0eb0*/  UIADD3 UR4, UR4, 0x7f, URZ ;  /* 0x0000007f04047890 */ /* 0x000fe2000fffe03f */
[----:B------:R-:W-:Y:S01]  /*0ec0*/  UMOV UR36, URZ ;  /* 0x0000003f00247c82 */ /* 0x000fe20008000000 */
[----:B------:R-:W-:Y:S02]  /*0ed0*/  UMOV UR37, URZ ;  /* 0x0000003f00257c82 */ /* 0x000fe40008000000 */
[----:B------:R-:W-:-:S04]  /*0ee0*/  USHF.R.S32.HI UR5, URZ, 0x1f, UR4 ;  /* 0x0000001f3f057899 */ /* 0x000fc80008011404 */
[----:B------:R-:W-:-:S04]  /*0ef0*/  ULEA.HI UR5, UR5, UR4, URZ, 0x7 ;  /* 0x0000000405057291 */ /* 0x000fc8000f8f383f */
[----:B------:R-:W-:-:S12]  /*0f00*/  USHF.R.S32.HI UR38, URZ, 0x7, UR5 ;  /* 0x000000073f267899 */ /* 0x000fd80008011405 */
.L_x_188:
[----:B------:R-:W-:Y:S01]  /*0f10*/  LOP3.LUT R0, R18, 0x80, RZ, 0xc0, !PT ;  /* 0x0000008012007812 */ /* 0x000fe200078ec0ff */
[----:B------:R-:W2:Y:S01]  /*0f20*/  S2UR UR7, SR_CgaCtaId ;  /* 0x00000000000779c3 */ /* 0x000ea20000008800 */
[----:B------:R-:W-:Y:S02]  /*0f30*/  UMOV UR6, 0x400 ;  /* 0x0000040000067882 */ /* 0x000fe40000000000 */
[----:B------:R-:W-:-:S06]  /*0f40*/  SHF.R.U32.HI R0, RZ, 0x7, R0 ;  /* 0x00000007ff007819 */ /* 0x000fcc0000011600 */
[----:B---3--:R-:W3:Y:S01]  /*0f50*/  SHFL.IDX PT, R0, R0, RZ, 0x1f ;  /* 0x00001fff00007589 */ /* 0x008ee200000e0000 */
[----:B--2---:R-:W-:Y:S01]  /*0f60*/  ULEA UR42, UR7, UR6, 0x18 ;  /* 0x00000006072a7291 */ /* 0x004fe2000f8ec03f */
[----:B---3--:R-:W-:-:S13]  /*0f70*/  R2UR UR4, R0 ;  /* 0x00000000000472ca */ /* 0x008fda00000e0000 */
[----:B------:R-:W-:-:S04]  /*0f80*/  ULEA.HI UR5, UR4, UR4, URZ, 0x1 ;  /* 0x0000000404057291 */ /* 0x000fc8000f8f083f */
[----:B------:R-:W-:-:S04]  /*0f90*/  ULOP3.LUT UR5, UR5, 0x7fffe, URZ, 0xc0, !UPT ;  /* 0x0007fffe05057892 */ /* 0x000fc8000f8ec03f */
[----:B------:R-:W-:-:S03]  /*0fa0*/  UIADD3 UR5, UR4, -UR5, URZ ;  /* 0x8000000504057290 */ /* 0x000fc6000fffe03f */
[----:B------:R-:W-:Y:S01]  /*0fb0*/  ULDC UR4, c[0x0][0x28c] ;  /* 0x0000a30000047ab9 */ /* 0x000fe20000000800 */
[----:B------:R-:W-:Y:S01]  /*0fc0*/  ULEA UR5, UR5, UR42, 0xd ;  /* 0x0000002a05057291 */ /* 0x000fe2000f8e683f */
[----:B------:R-:W-:-:S03]  /*0fd0*/  ISETP.LT.AND P0, PT, RZ, UR4, PT ;  /* 0x00000004ff007c0c */ /* 0x000fc6000bf01270 */
[----:B------:R-:W-:-:S04]  /*0fe0*/  UIADD3 UR5, UR5, 0x100, URZ ;  /* 0x0000010005057890 */ /* 0x000fc8000fffe03f */
[----:B------:R-:W-:-:S04]  /*0ff0*/  USHF.R.U32.HI UR5, URZ, 0x4, UR5 ;  /* 0x000000043f057899 */ /* 0x000fc80008011605 */
[----:B------:R-:W-:Y:S02]  /*1000*/  ULOP3.LUT UR39, UR5, 0x3fff, URZ, 0xc0, !UPT ;  /* 0x00003fff05277892 */ /* 0x000fe4000f8ec03f */
[----:B01--45:R-:W-:Y:S10]  /*1010*/  @P0 BRA `(.L_x_13) ;  /* 0x0000000000400947 */ /* 0x033ff40003800000 */
[----:B------:R-:W-:Y:S01]  /*1020*/  MOV R0, 0x0 ;  /* 0x0000000000007802 */ /* 0x000fe20000000f00 */
[----:B------:R-:W-:Y:S01]  /*1030*/  ULDC.64 UR4, c[0x4][0x68] ;  /* 0x01001a0000047ab9 */ /* 0x000fe20000000a00 */
[----:B------:R-:W-:Y:S01]  /*1040*/  ULDC.64 UR6, c[0x4][0x8] ;  /* 0x0100020000067ab9 */ /* 0x000fe20000000a00 */
[----:B01----:R-:W-:Y:S01]  /*1050*/  IMAD.U32 R4, RZ, RZ, UR4 ;  /* 0x00000004ff047e24 */ /* 0x003fe2000f8e00ff */
[----:B------:R0:W1:Y:S01]  /*1060*/  LDC.64 R14, c[0x4][R0] ;  /* 0x01000000000e7b82 */ /* 0x0000620000000a00 */
[----:B------:R-:W-:Y:S01]  /*1070*/  IMAD.U32 R5, RZ, RZ, UR5 ;  /* 0x00000005ff057e24 */ /* 0x000fe2000f8e00ff */
[----:B------:R-:W-:Y:S01]  /*1080*/  ULDC.64 UR4, c[0x4][0x70] ;  /* 0x01001c0000047ab9 */ /* 0x000fe20000000a00 */
[----:B------:R-:W-:Y:S02]  /*1090*/  IMAD.U32 R10, RZ, RZ, UR6 ;  /* 0x00000006ff0a7e24 */ /* 0x000fe4000f8e00ff */
[----:B------:R-:W-:Y:S02]  /*10a0*/  IMAD.U32 R6, RZ, RZ, UR4 ;  /* 0x00000004ff067e24 */ /* 0x000fe4000f8e00ff */
[----:B------:R-:W-:-:S02]  /*10b0*/  IMAD.U32 R7, RZ, RZ, UR5 ;  /* 0x00000005ff077e24 */ /* 0x000fc4000f8e00ff */
[----:B------:R-:W-:Y:S02]  /*10c0*/  IMAD.U32 R11, RZ, RZ, UR7 ;  /* 0x00000007ff0b7e24 */ /* 0x000fe4000f8e00ff */
[----:B------:R-:W-:Y:S02]  /*10d0*/  IMAD.MOV.U32 R8, RZ, RZ, 0x1e1 ;  /* 0x000001e1ff087424 */ /* 0x000fe400078e00ff */
[----:B------:R-:W-:Y:S02]  /*10e0*/  IMAD.MOV.U32 R12, RZ, RZ, 0x1 ;  /* 0x00000001ff0c7424 */ /* 0x000fe400078e00ff */
[----:B0-----:R-:W-:-:S07]  /*10f0*/  IMAD.MOV.U32 R13, RZ, RZ, RZ ;  /* 0x000000ffff0d7224 */ /* 0x001fce00078e00ff */
[----:B------:R-:W-:-:S07]  /*1100*/  LEPC R20, `(.L_x_13) ;  /* 0x000000001014794e */ /* 0x000fce0000000000 */
[----:B-1---5:R-:W-:Y:S05]  /*1110*/  CALL.ABS.NOINC R14 ;  /* 0x000000000e007343 */ /* 0x022fea0003c00000 */
.L_x_13:
[----:B------:R-:W-:-:S13]  /*1120*/  ISETP.NE.AND P0, PT, R118, 0x3, PT ;  /* 0x000000037600780c */ /* 0x000fda0003f05270 */
[----:B------:R-:W-:Y:S05]  /*1130*/  @!P0 BRA `(.L_x_14) ;  /* 0x0000000000048947 */ /* 0x000fea0003800000 */
[----:B------:R-:W-:Y:S01]  /*1140*/  BPT.TRAP 0x1 ;  /* 0x000000040000795c */ /* 0x000fe20000300000 */
.L_x_14:
[----:B------:R-:W-:Y:S02]  /*1150*/  IMAD.U32 R3, RZ, RZ, UR37 ;  /* 0x00000025ff037e24 */ /* 0x000fe4000f8e00ff */
[----:B------:R-:W-:-:S03]  /*1160*/  IMAD.U32 R0, RZ, RZ, UR36 ;  /* 0x00000024ff007e24 */ /* 0x000fc6000f8e00ff */
[----:B------:R-:W-:Y:S02]  /*1170*/  LEA R3, R3, UR42, 0x3 ;  /* 0x0000002a03037c11 */ /* 0x000fe4000f8e18ff */
[----:B------:R-:W-:-:S04]  /*1180*/  SHF.L.U32 R0, R0, 0x1f, RZ ;  /* 0x0000001f00007819 */ /* 0x000fc800000006ff */
[----:B------:R2:W3:Y:S01]  /*1190*/  SYNCS.PHASECHK.TRANS64.TRYWAIT P1, [R3+URZ], R0 ;  /* 0x00000000030075a7 */ /* 0x0004e2000802017f */
[----:B------:R-:W-:Y:S05]  /*11a0*/  @!P0 BRA `(.L_x_15) ;  /* 0x0000000000048947 */ /* 0x000fea0003800000 */
[----:B------:R-:W-:Y:S01]  /*11b0*/  BPT.TRAP 0x1 ;  /* 0x000000040000795c */ /* 0x000fe20000300000 */
.L_x_15:
[----:B---3--:R-:W-:Y:S05]  /*11c0*/  @P1 BRA `(.L_x_16) ;  /* 0x0000000000081947 */ /* 0x008fea0003800000 */
[----:B------:R-:W3:Y:S02]  /*11d0*/  SYNCS.PHASECHK.TRANS64.TRYWAIT P1, [R3+URZ], R0 ;  /* 0x00000000030075a7 */ /* 0x000ee4000802017f */
[----:B---3--:R-:W-:Y:S05]  /*11e0*/  @!P1 BRA `(.L_x_17) ;  /* 0x000000b000589947 */ /* 0x008fea0003800000 */
.L_x_16:
[----:B------:R-:W-:-:S04]  /*11f0*/  UISETP.LT.AND UP0, UPT, UR38, 0x1, UPT ;  /* 0x000000012600788c */ /* 0x000fc8000bf01270 */
[----:B------:R-:W-:-:S04]  /*1200*/  USEL UR4, UR38, 0x1, UP0 ;  /* 0x0000000126047887 */ /* 0x000fc80008000000 */
[----:B------:R-:W-:-:S06]  /*1210*/  UIADD3 UR4, UR38, -UR4, URZ ;  /* 0x8000000426047290 */ /* 0x000fcc000fffe03f */
[----:B--23--:R-:W-:Y:S01]  /*1220*/  IMAD.U32 R0, RZ, RZ, UR4 ;  /* 0x00000004ff007e24 */ /* 0x00cfe2000f8e00ff */
[----:B------:R-:W-:Y:S05]  /*1230*/  WARPSYNC.ALL ;  /* 0x0000000000007948 */ /* 0x000fea0003800000 */
[----:B------:R-:W-:Y:S01]  /*1240*/  ISETP.GE.AND P1, PT, R0, 0x1, PT ;  /* 0x000000010000780c */ /* 0x000fe20003f26270 */
[----:B------:R-:W-:Y:S01]  /*1250*/  UIADD3 UR4, UR42, 0x24100, URZ ;  /* 0x000241002a047890 */ /* 0x000fe2000fffe03f */
[----:B------:R-:W-:Y:S01]  /*1260*/  WARPGROUP.ARRIVE ;  /* 0x00000000000079c5 */ /* 0x000fe20000000000 */
[----:B------:R-:W-:Y:S01]  /*1270*/  UMOV UR9, 0x40000040 ;  /* 0x4000004000097882 */ /* 0x000fe20000000000 */
[----:B------:R-:W-:Y:S01]  /*1280*/  UMOV UR11, 0x40000040 ;  /* 0x40000040000b7882 */ /* 0x000fe20000000000 */
[----:B------:R-:W-:-:S02]  /*1290*/  USHF.R.U32.HI UR5, URZ, 0x4, UR4 ;  /* 0x000000043f057899 */ /* 0x000fc40008011604 */
[----:B------:R-:W-:Y:S02]  /*12a0*/  ULOP3.LUT UR4, UR39, 0x10000, URZ, 0xfc, !UPT ;  /* 0x0001000027047892 */ /* 0x000fe4000f8efc3f */
[----:B------:R-:W-:Y:S02]  /*12b0*/  ULOP3.LUT UR5, UR5, 0x3fff, URZ, 0xc0, !UPT ;  /* 0x00003fff05057892 */ /* 0x000fe4000f8ec03f */
[----:B------:R-:W-:Y:S02]  /*12c0*/  UIMAD UR8, UR37, 0xc00, UR4 ;  /* 0x00000c00250878a4 */ /* 0x000fe4000f8e0204 */
[----:B------:R-:W-:Y:S01]  /*12d0*/  ULOP3.LUT UR5, UR5, 0x10000, URZ, 0xfc, !UPT ;  /* 0x0001000005057892 */ /* 0x000fe2000f8efc3f */
[----:B------:R-:W-:Y:S01]  /*12e0*/  UMOV UR13, UR9 ;  /* 0x00000009000d7c82 */ /* 0x000fe20008000000 */
[----:B------:R-:W-:Y:S02]  /*12f0*/  UMOV UR15, 0x40000040 ;  /* 0x40000040000f7882 */ /* 0x000fe40000000000 */
[----:B------:R-:W-:Y:S01]  /*1300*/  UIMAD UR6, UR37, 0x500, UR5 ;  /* 0x00000500250678a4 */ /* 0x000fe2000f8e0205 */
[----:B------:R-:W-:Y:S01]  /*1310*/  UMOV UR12, UR8 ;  /* 0x00000008000c7c82 */ /* 0x000fe20008000000 */
[----:B------:R-:W-:-:S02]  /*1320*/  UMOV UR16, UR8 ;  /* 0x0000000800107c82 */ /* 0x000fc40008000000 */
[----:B------:R-:W-:Y:S02]  /*1330*/  UIADD3 UR14, UR6, 0x80, URZ ;  /* 0x00000080060e7890 */ /* 0x000fe4000fffe03f */
[----:B------:R-:W-:Y:S02]  /*1340*/  UIADD3 UR18, UR6, 0x100, URZ ;  /* 0x0000010006127890 */ /* 0x000fe4000fffe03f */
[----:B------:R-:W-:Y:S01]  /*1350*/  UMOV UR10, UR6 ;  /* 0x00000006000a7c82 */ /* 0x000fe20008000000 */
[----:B------:R-:W-:Y:S01]  /*1360*/  UMOV UR17, UR9 ;  /* 0x0000000900117c82 */ /* 0x000fe20008000000 */
[----:B------:R-:W-:Y:S01]  /*1370*/  HGMMA.64x16x16.F32 R96, gdesc[UR8], RZ, !UPT, gsb0 ;  /* 0x00200000086079f0 */ /* 0x000fe2000c0008ff */
[----:B------:R-:W-:Y:S01]  /*1380*/  UMOV UR19, 0x40000040 ;  /* 0x4000004000137882 */ /* 0x000fe20000000000 */
[----:B------:R-:W-:Y:S01]  /*1390*/  UIADD3 UR22, UR6, 0x180, URZ ;  /* 0x0000018006167890 */ /* 0x000fe2000fffe03f */
[----:B------:R-:W-:Y:S01]  /*13a0*/  UMOV UR20, UR8 ;  /* 0x0000000800147c82 */ /* 0x000fe20008000000 */
[----:B------:R-:W-:Y:S01]  /*13b0*/  UMOV UR21, UR9 ;  /* 0x0000000900157c82 */ /* 0x000fe20008000000 */
[----:B------:R-:W-:Y:S01]  /*13c0*/  UMOV UR23, 0x40000040 ;  /* 0x4000004000177882 */ /* 0x000fe20000000000 */
[----:B------:R-:W-:Y:S01]  /*13d0*/  UIADD3 UR26, UR6, 0x200, URZ ;  /* 0x00000200061a7890 */ /* 0x000fe2000fffe03f */
[----:B------:R-:W-:Y:S01]  /*13e0*/  UMOV UR24, UR8 ;  /* 0x0000000800187c82 */ /* 0x000fe20008000000 */
[----:B------:R-:W-:Y:S01]  /*13f0*/  UMOV UR25, UR9 ;  /* 0x0000000900197c82 */ /* 0x000fe20008000000 */
[----:B------:R-:W-:Y:S01]  /*1400*/  UMOV UR27, 0x40000040 ;  /* 0x40000040001b7882 */ /* 0x000fe20000000000 */
[----:B------:R-:W-:-:S02]  /*1410*/  UIADD3 UR7, UR8, 0x400, URZ ;  /* 0x0000040008077890 */ /* 0x000fc4000fffe03f */
[----:B------:R-:W-:Y:S01]  /*1420*/  UIADD3 UR30, UR6, 0x202, URZ ;  /* 0x00000202061e7890 */ /* 0x000fe2000fffe03f */
[----:B------:R-:W-:Y:S01]  /*1430*/  UMOV UR31, 0x40000040 ;  /* 0x40000040001f7882 */ /* 0x000fe20000000000 */
[----:B------:R-:W-:Y:S02]  /*1440*/  WARPGROUP.DEPBAR.LE gsb0, 0x0 ;  /* 0x00008000000079c5 */ /* 0x000fe40000010000 */
[----:B------:R-:W-:-:S06]  /*1450*/  WARPGROUP.ARRIVE ;  /* 0x00000000000079c5 */ /* 0x000fcc0000000000 */
[----:B------:R-:W-:Y:S03]  /*1460*/  HGMMA.64x16x16.F32 R80, gdesc[UR12], RZ, !UPT, gsb0 ;  /* 0x002000000c5079f0 */ /* 0x000fe6000c0008ff */
        /* <DEDUP_REMOVED lines=8> */
[----:B------:R-:W-:Y:S01]  /*14f0*/  HGMMA.64x16x16.F32 R32, gdesc[UR24], RZ, !UPT, gsb0 ;  /* 0x00200000182079f0 */ /* 0x000fe2000c0008ff */
[----:B------:R-:W-:Y:S01]  /*1500*/  UMOV UR24, UR7 ;  /* 0x0000000700187c82 */ /* 0x000fe20008000000 */
[----:B------:R-:W-:Y:S01]  /*1510*/  UMOV UR25, 0x40000040 ;  /* 0x4000004000197882 */ /* 0x000fe20000000000 */
[----:B------:R-:W-:Y:S01]  /*1520*/  UMOV UR20, UR24 ;  /* 0x0000001800147c82 */ /* 0x000fe20008000000 */
[----:B------:R-:W-:Y:S01]  /*1530*/  UMOV UR21, UR25 ;  /* 0x0000001900157c82 */ /* 0x000fe20008000000 */
[----:B------:R-:W-:Y:S01]  /*1540*/  UMOV UR16, UR24 ;  /* 0x0000001800107c82 */ /* 0x000fe20008000000 */
[----:B------:R-:W-:Y:S01]  /*1550*/  UMOV UR17, UR25 ;  /* 0x0000001900117c82 */ /* 0x000fe20008000000 */
[----:B------:R-:W-:Y:S01]  /*1560*/  UMOV UR12, UR24 ;  /* 0x00000018000c7c82 */ /* 0x000fe20008000000 */
[----:B------:R-:W-:Y:S01]  /*1570*/  UMOV UR13, UR25 ;  /* 0x00000019000d7c82 */ /* 0x000fe20008000000 */
[----:B------:R-:W-:Y:S01]  /*1580*/  UIADD3 UR7, UR8, 0x402, URZ ;  /* 0x0000040208077890 */ /* 0x000fe2000fffe03f */
[----:B------:R-:W-:-:S02]  /*1590*/  WARPGROUP.DEPBAR.LE gsb0, 0x0 ;  /* 0x00008000000079c5 */ /* 0x000fc40000010000 */
[----:B------:R-:W-:-:S06]  /*15a0*/  WARPGROUP.ARRIVE ;  /* 0x00000000000079c5 */ /* 0x000fcc0000000000 */
[----:B------:R-:W-:Y:S01]  /*15b0*/  HGMMA.64x16x16.F32 R24, gdesc[UR24], RZ, !UPT, gsb0 ;  /* 0x00200000181879f0 */ /* 0x000fe2000c0008ff */
[----:B------:R-:W-:Y:S01]  /*15c0*/  UMOV UR26, UR10 ;  /* 0x0000000a001a7c82 */ /* 0x000fe20008000000 */
[----:B------:R-:W-:Y:S01]  /*15d0*/  UMOV UR27, UR11 ;  /* 0x0000000b001b7c82 */ /* 0x000fe20008000000 */
[----:B------:R-:W-:Y:S01]  /*15e0*/  UIADD3 UR10, UR6, 0x406, URZ ;  /* 0x00000406060a7890 */ /* 0x000fe2000fffe03f */
[----:B------:R-:W-:Y:S01]  /*15f0*/  UMOV UR11, 0x40000040 ;  /* 0x40000040000b7882 */ /* 0x000fe20000000000 */
[----:B------:R-:W-:Y:S02]  /*1600*/  WARPGROUP.DEPBAR.LE gsb0, 0x0 ;  /* 0x00008000000079c5 */ /* 0x000fe40000010000 */
[----:B------:R-:W-:-:S06]  /*1610*/  WARPGROUP.ARRIVE ;  /* 0x00000000000079c5 */ /* 0x000fcc0000000000 */
[----:B------:R-:W-:Y:S01]  /*1620*/  HGMMA.64x16x16.F32 R40, gdesc[UR20], RZ, !UPT, gsb0 ;  /* 0x00200000142879f0 */ /* 0x000fe2000c0008ff */
        /* <DEDUP_REMOVED lines=10> */
[----:B------:R-:W-:Y:S02]  /*16d0*/  UIADD3 UR12, UR8, 0x2, URZ ;  /* 0x00000002080c7890 */ /* 0x000fe4000fffe03f */
[----:B------:R-:W-:Y:S01]  /*16e0*/  UIADD3 UR14, UR6, 0x2, URZ ;  /* 0x00000002060e7890 */ /* 0x000fe2000fffe03f */
[----:B------:R-:W-:Y:S01]  /*16f0*/  UMOV UR13, 0x40000040 ;  /* 0x40000040000d7882 */ /* 0x000fe20000000000 */
[----:B------:R-:W-:Y:S01]  /*1700*/  UMOV UR15, 0x40000040 ;  /* 0x40000040000f7882 */ /* 0x000fe20000000000 */
[----:B------:R-:W-:Y:S02]  /*1710*/  UMOV UR17, UR13 ;  /* 0x0000000d00117c82 */ /* 0x000fe40008000000 */
[----:B------:R-:W-:Y:S01]  /*1720*/  UMOV UR16, UR12 ;  /* 0x0000000c00107c82 */ /* 0x000fe20008000000 */
[----:B------:R-:W-:Y:S01]  /*1730*/  UMOV UR20, UR12 ;  /* 0x0000000c00147c82 */ /* 0x000fe20008000000 */
[----:B------:R-:W-:Y:S01]  /*1740*/  UMOV UR21, UR13 ;  /* 0x0000000d00157c82 */ /* 0x000fe20008000000 */
[----:B------:R-:W-:Y:S01]  /*1750*/  UMOV UR28, UR12 ;  /* 0x0000000c001c7c82 */ /* 0x000fe20008000000 */
[----:B------:R-:W-:Y:S01]  /*1760*/  UMOV UR29, UR13 ;  /* 0x0000000d001d7c82 */ /* 0x000fe20008000000 */
[----:B------:R-:W-:-:S02]  /*1770*/  WARPGROUP.DEPBAR.LE gsb0, 0x0 ;  /* 0x00008000000079c5 */ /* 0x000fc40000010000 */
[----:B------:R-:W-:-:S06]  /*1780*/  WARPGROUP.ARRIVE ;  /* 0x00000000000079c5 */ /* 0x000fcc0000000000 */
[----:B------:R-:W-:Y:S01]  /*1790*/  HGMMA.64x16x16.F32 R88, gdesc[UR24], RZ, !UPT, gsb0 ;  /* 0x00200000185879f0 */ /* 0x000fe2000c0008ff */
[----:B------:R-:W-:Y:S01]  /*17a0*/  UIADD3 UR26, UR6, 0x182, URZ ;  /* 0x00000182061a7890 */ /* 0x000fe2000fffe03f */
[----:B------:R-:W-:Y:S01]  /*17b0*/  UMOV UR24, UR12 ;  /* 0x0000000c00187c82 */ /* 0x000fe20008000000 */
[----:B------:R-:W-:Y:S01]  /*17c0*/  UMOV UR25, UR13 ;  /* 0x0000000d00197c82 */ /* 0x000fe20008000000 */
[----:B------:R-:W-:Y:S01]  /*17d0*/  UMOV UR27, 0x40000040 ;  /* 0x40000040001b7882 */ /* 0x000fe20000000000 */
[----:B------:R-:W-:Y:S02]  /*17e0*/  WARPGROUP.DEPBAR.LE gsb0, 0x0 ;  /* 0x00008000000079c5 */ /* 0x000fe40000010000 */
[----:B------:R-:W-:-:S06]  /*17f0*/  WARPGROUP.ARRIVE ;  /* 0x00000000000079c5 */ /* 0x000fcc0000000000 */
[----:B------:R-:W-:Y:S03]  /*1800*/  HGMMA.64x16x16.F32 R96, gdesc[UR12], R96, gsb0 ;  /* 0x002000000c6079f0 */ /* 0x000fe60008000860 */
        /* <DEDUP_REMOVED lines=11> */
[----:B------:R-:W-:Y:S01]  /*18c0*/  HGMMA.64x16x16.F32 R32, gdesc[UR28], R32, gsb0 ;  /* 0x002000001c2079f0 */ /* 0x000fe20008000820 */
        /* <DEDUP_REMOVED lines=13> */
[----:B------:R-:W-:Y:S01]  /*19a0*/  HGMMA.64x16x16.F32 R24, gdesc[UR28], R24, gsb0 ;  /* 0x002000001c1879f0 */ /* 0x000fe20008000818 */
[----:B------:R-:W-:Y:S01]  /*19b0*/  UIADD3 UR30, UR6, 0x204, URZ ;  /* 0x00000204061e7890 */ /* 0x000fe2000fffe03f */
[----:B------:R-:W-:Y:S01]  /*19c0*/  UMOV UR31, 0x40000040 ;  /* 0x40000040001f7882 */ /* 0x000fe20000000000 */
[----:B------:R-:W-:Y:S02]  /*19d0*/  WARPGROUP.DEPBAR.LE gsb0, 0x0 ;  /* 0x00008000000079c5 */ /* 0x000fe40000010000 */
        /* <DEDUP_REMOVED lines=27> */
[----:B------:R-:W-:Y:S01]  /*1b90*/  UMOV UR28, UR12 ;  /* 0x0000000c001c7c82 */ /* 0x000fe20008000000 */
[----:B------:R-:W-:Y:S01]  /*1ba0*/  UMOV UR29, UR13 ;  /* 0x0000000d001d7c82 */ /* 0x000fe20008000000 */
[----:B------:R-:W-:-:S02]  /*1bb0*/  WARPGROUP.DEPBAR.LE gsb0, 0x0 ;  /* 0x00008000000079c5 */ /* 0x000fc40000010000 */
        /* <DEDUP_REMOVED lines=297> */
[----:B------:R-:W-:Y:S01]  /*2e50*/  UIADD3 UR6, UR8, 0xa06, URZ ;  /* 0x00000a0608067890 */ /* 0x000fe2000fffe03f */
[----:B------:R-:W-:-:S02]  /*2e60*/  UMOV UR9, UR13 ;  /* 0x0000000d00097c82 */ /* 0x000fc40008000000 */
[----:B------:R-:W-:Y:S01]  /*2e70*/  UMOV UR8, UR12 ;  /* 0x0000000c00087c82 */ /* 0x000fe20008000000 */
[----:B------:R-:W-:Y:S01]  /*2e80*/  UMOV UR24, UR12 ;  /* 0x0000000c00187c82 */ /* 0x000fe20008000000 */
[----:B------:R-:W-:Y:S01]  /*2e90*/  UMOV UR25, UR13 ;  /* 0x0000000d00197c82 */ /* 0x000fe20008000000 */
        /* <DEDUP_REMOVED lines=41> */
[----:B------:R-:W-:Y:S05]  /*3130*/  @!P1 BRA `(.L_x_18) ;  /* 0x0000002000449947 */ /* 0x000fea0003800000 */
[----:B------:R-:W-:-:S04]  /*3140*/  UIADD3 UR32, UR37, 0x1, URZ ;  /* 0x0000000125207890 */ /* 0x000fc8000fffe03f */
[----:B------:R-:W-:-:S04]  /*3150*/  UISETP.NE.AND UP0, UPT, UR32, 0x3, UPT ;  /* 0x000000032000788c */ /* 0x000fc8000bf05270 */
[----:B------:R-:W-:Y:S02]  /*3160*/  USEL UR6, URZ, 0x1, UP0 ;  /* 0x000000013f067887 */ /* 0x000fe40008000000 */
[----:B------:R-:W-:Y:S02]  /*3170*/  USEL UR32, UR32, URZ, UP0 ;  /* 0x0000003f20207287 */ /* 0x000fe40008000000 */
[----:B------:R-:W-:-:S06]  /*3180*/  ULOP3.LUT UR6, UR36, UR6, URZ, 0x3c, !UPT ;  /* 0x0000000624067292 */ /* 0x000fcc000f8e3c3f */
[----:B01----:R-:W-:Y:S01]  /*3190*/  IMAD.U32 R5, RZ, RZ, UR6 ;  /* 0x00000006ff057e24 */ /* 0x003fe2000f8e00ff */
[----:B------:R-:W-:-:S06]  /*31a0*/  UMOV UR6, UR37 ;  /* 0x0000002500067c82 */ /* 0x000fcc0008000000 */
.L_x_25:
[----:B01----:R-:W-:Y:S05]  /*31b0*/  @!P0 BRA `(.L_x_19) ;  /* 0x0000000000048947 */ /* 0x003fea0003800000 */
[----:B------:R-:W-:Y:S01]  /*31c0*/  BPT.TRAP 0x1 ;  /* 0x000000040000795c */ /* 0x000fe20000300000 */
.L_x_19:
[----:B------:R-:W0:Y:S01]  /*31d0*/  S2UR UR8, SR_CgaCtaId ;  /* 0x00000000000879c3 */ /* 0x000e220000008800 */
[----:B------:R-:W-:Y:S01]  /*31e0*/  UMOV UR7, 0x400 ;  /* 0x0000040000077882 */ /* 0x000fe20000000000 */
[----:B------:R-:W-:Y:S01]  /*31f0*/  SHF.L.U32 R3, R5, 0x1f, RZ ;  /* 0x0000001f05037819 */ /* 0x000fe200000006ff */
[----:B0-----:R-:W-:-:S04]  /*3200*/  ULEA UR7, UR8, UR7, 0x18 ;  /* 0x0000000708077291 */ /* 0x001fc8000f8ec03f */
[----:B------:R-:W-:-:S09]  /*3210*/  ULEA UR8, UR32, UR7, 0x3 ;  /* 0x0000000720087291 */ /* 0x000fd2000f8e183f */
[----:B------:R0:W1:Y:S01]  /*3220*/  SYNCS.PHASECHK.TRANS64.TRYWAIT P1, [UR8], R3 ;  /* 0x00000003ff0075a7 */ /* 0x0000620008020148 */
[----:B------:R-:W-:Y:S05]  /*3230*/  @!P0 BRA `(.L_x_20) ;  /* 0x0000000000048947 */ /* 0x000fea0003800000 */
[----:B------:R-:W-:Y:S01]  /*3240*/  BPT.TRAP 0x1 ;  /* 0x000000040000795c */ /* 0x000fe20000300000 */
.L_x_20:
[----:B-1----:R-:W-:Y:S05]  /*3250*/  @P1 BRA `(.L_x_21) ;  /* 0x0000000000081947 */ /* 0x002fea0003800000 */
[----:B------:R-:W1:Y:S02]  /*3260*/  SYNCS.PHASECHK.TRANS64.TRYWAIT P1, [UR8], R3 ;  /* 0x00000003ff0075a7 */ /* 0x000e640008020148 */
[----:B-1----:R-:W-:Y:S05]  /*3270*/  @!P1 BRA `(.L_x_22) ;  /* 0x0000009000489947 */ /* 0x002fea0003800000 */
.L_x_21:
[----:B------:R-:W-:Y:S01]  /*3280*/  UIMAD UR8, UR32, 0xc00, UR4 ;  /* 0x00000c00200878a4 */ /* 0x000fe2000f8e0204 */
[----:B------:R-:W-:Y:S01]  /*3290*/  WARPGROUP.ARRIVE ;  /* 0x00000000000079c5 */ /* 0x000fe20000000000 */
[----:B------:R-:W-:Y:S01]  /*32a0*/  UIMAD UR10, UR32, 0x500, UR5 ;  /* 0x00000500200a78a4 */ /* 0x000fe2000f8e0205 */
[----:B------:R-:W-:Y:S01]  /*32b0*/  UMOV UR9, 0x40000040 ;  /* 0x4000004000097882 */ /* 0x000fe20000000000 */
[----:B------:R-:W-:Y:S02]  /*32c0*/  UMOV UR11, 0x40000040 ;  /* 0x40000040000b7882 */ /* 0x000fe40000000000 */
[----:B------:R-:W-:Y:S01]  /*32d0*/  UIADD3 UR14, UR10, 0x80, URZ ;  /* 0x000000800a0e7890 */ /* 0x000fe2000fffe03f */
[----:B------:R-:W-:Y:S01]  /*32e0*/  UMOV UR12, UR8 ;  /* 0x00000008000c7c82 */ /* 0x000fe20008000000 */
[----:B------:R-:W-:Y:S01]  /*32f0*/  UMOV UR13, UR9 ;  /* 0x00000009000d7c82 */ /* 0x000fe20008000000 */
[----:B------:R-:W-:Y:S02]  /*3300*/  UMOV UR15, 0x40000040 ;  /* 0x40000040000f7882 */ /* 0x000fe40000000000 */
[----:B------:R-:W-:Y:S01]  /*3310*/  HGMMA.64x16x16.F32 R96, gdesc[UR8], R96, gsb0 ;  /* 0x00200000086079f0 */ /* 0x000fe20008000860 */
        /* <DEDUP_REMOVED lines=13> */
[----:B------:R-:W-:Y:S01]  /*33f0*/  UMOV UR31, 0x40000040 ;  /* 0x40000040001f7882 */ /* 0x000fe20000000000 */
[----:B------:R-:W-:Y:S01]  /*3400*/  UIADD3 UR9, UR8, 0x402, URZ ;  /* 0x0000040208097890 */ /* 0x000fe2000fffe03f */
[----:B------:R-:W-:-:S02]  /*3410*/  WARPGROUP.DEPBAR.LE gsb0, 0x0 ;  /* 0x00008000000079c5 */ /* 0x000fc40000010000 */
[----:B------:R-:W-:-:S06]  /*3420*/  WARPGROUP.ARRIVE ;  /* 0x00000000000079c5 */ /* 0x000fcc0000000000 */
[----:B------:R-:W-:Y:S01]  /*3430*/  HGMMA.64x16x16.F32 R80, gdesc[UR12], R80, gsb0 ;  /* 0x002000000c5079f0 */ /* 0x000fe20008000850 */
[----:B------:R-:W-:Y:S02]  /*3440*/  UIADD3 UR12, UR8, 0x400, URZ ;  /* 0x00000400080c7890 */ /* 0x000fe4000fffe03f */
        /* <DEDUP_REMOVED lines=17> */
[----:B------:R-:W-:Y:S02]  /*3560*/  WARPGROUP.DEPBAR.LE gsb0, 0x0 ;  /* 0x00008000000079c5 */ /* 0x000fe40000010000 */
[----:B------:R-:W-:-:S06]  /*3570*/  WARPGROUP.ARRIVE ;  /* 0x00000000000079c5 */ /* 0x000fcc0000000000 */
[----:B------:R-:W-:Y:S01]  /*3580*/  HGMMA.64x16x16.F32 R24, gdesc[UR24], R24, gsb0 ;  /* 0x00200000181879f0 */ /* 0x000fe20008000818 */
[----:B------:R-:W-:Y:S01]  /*3590*/  UMOV UR26, UR10 ;  /* 0x0000000a001a7c82 */ /* 0x000fe20008000000 */
[----:B------:R-:W-:Y:S01]  /*35a0*/  UMOV UR27, UR11 ;  /* 0x0000000b001b7c82 */ /* 0x000fe20008000000 */
        /* <DEDUP_REMOVED lines=26> */
[----:B------:R-:W-:Y:S01]  /*3750*/  HGMMA.64x16x16.F32 R88, gdesc[UR24], R88, gsb0 ;  /* 0x00200000185879f0 */ /* 0x000fe20008000858 */
        /* <DEDUP_REMOVED lines=340> */
[----:B------:R-:W-:Y:S02]  /*4ca0*/  UIADD3 UR24, UR10, 0x406, URZ ;  /* 0x000004060a187890 */ /* 0x000fe4000fffe03f */
        /* <DEDUP_REMOVED lines=33> */
[----:B------:R-:W-:-:S03]  /*4ec0*/  UIADD3 UR16, UR8, 0xa06, URZ ;  /* 0x00000a0608107890 */ /* 0x000fc6000fffe03f */
        /* <DEDUP_REMOVED lines=37> */
[----:B------:R-:W-:Y:S01]  /*5120*/  BPT.TRAP 0x1 ;  /* 0x000000040000795c */ /* 0x000fe20000300000 */
.L_x_23:
[----:B------:R-:W-:Y:S01]  /*5130*/  ULEA UR7, UR6, UR7, 0x3 ;  /* 0x0000000706077291 */ /* 0x000fe2000f8e183f */
[----:B------:R-:W-:-:S03]  /*5140*/  ISETP.GT.U32.AND P1, PT, R19, 0x1, PT ;  /* 0x000000011300780c */ /* 0x000fc60003f24070 */
[----:B------:R-:W-:-:S04]  /*5150*/  UIADD3 UR7, UR7, 0x18, URZ ;  /* 0x0000001807077890 */ /* 0x000fc8000fffe03f */
[----:B------:R-:W-:-:S09]  /*5160*/  UPRMT UR7, URZ, 0x654, UR7 ;  /* 0x000006543f077896 */ /* 0x000fd20008000007 */
[----:B------:R-:W-:Y:S01]  /*5170*/  SYNCS.ARRIVE.TRANS64.RED.A1T0 RZ, [UR7], RZ ;  /* 0x000000ffffff79a7 */ /* 0x000fe20008100407 */
[----:B------:R-:W-:Y:S05]  /*5180*/  @P1 BRA `(.L_x_24) ;  /* 0x0000000000041947 */ /* 0x000fea0003800000 */
[----:B------:R-:W-:Y:S01]  /*5190*/  BPT.TRAP 0x1 ;  /* 0x000000040000795c */ /* 0x000fe20000300000 */
.L_x_24:
[----:B------:R-:W-:Y:S01]  /*51a0*/  UIADD3 UR32, UR32, 0x1, URZ ;  /* 0x0000000120207890 */ /* 0x000fe2000fffe03f */
[C---:B------:R-:W-:Y:S01]  /*51b0*/  ISETP.GT.AND P1, PT, R0.reuse, 0x1, PT ;  /* 0x000000010000780c */ /* 0x040fe20003f24270 */
[----:B------:R-:W-:Y:S01]  /*51c0*/  UIADD3 UR6, UR6, 0x1, URZ ;  /* 0x0000000106067890 */ /* 0x000fe2000fffe03f */
[----:B------:R-:W-:Y:S01]  /*51d0*/  VIADD R0, R0, 0xffffffff ;  /* 0xffffffff00007836 */ /* 0x000fe20000000000 */
[----:B------:R-:W-:Y:S02]  /*51e0*/  UISETP.NE.AND UP0, UPT, UR32, 0x3, UPT ;  /* 0x000000032000788c */ /* 0x000fe4000bf05270 */
[----:B------:R-:W-:Y:S02]  /*51f0*/  UISETP.NE.AND UP1, UPT, UR6, 0x3, UPT ;  /* 0x000000030600788c */ /* 0x000fe4000bf25270 */
[----:B------:R-:W-:Y:S02]  /*5200*/  USEL UR7, URZ, 0x1, UP0 ;  /* 0x000000013f077887 */ /* 0x000fe40008000000 */
[----:B------:R-:W-:-:S02]  /*5210*/  USEL UR32, UR32, URZ, UP0 ;  /* 0x0000003f20207287 */ /* 0x000fc40008000000 */
[----:B------:R-:W-:Y:S02]  /*5220*/  USEL UR6, UR6, URZ, UP1 ;  /* 0x0000003f06067287 */ /* 0x000fe40008800000 */
[----:B------:R-:W-:Y:S01]  /*5230*/  LOP3.LUT R5, R5, UR7, RZ, 0x3c, !PT ;  /* 0x0000000705057c12 */ /* 0x000fe2000f8e3cff */
[----:B------:R-:W-:Y:S09]  /*5240*/  @P1 BRA `(.L_x_25) ;  /* 0xffffffdc00d81947 */ /* 0x000ff2000383ffff */
.L_x_18:
[----:B------:R-:W2:Y:S02]  /*5250*/  LDC R0, c[0x0][0x28c] ;  /* 0x0000a300ff007b82 */ /* 0x000ea40000000800 */
[----:B--2---:R-:W-:-:S13]  /*5260*/  ISETP.GE.AND P1, PT, R0, 0x1, PT ;  /* 0x000000010000780c */ /* 0x004fda0003f26270 */
[----:B------:R-:W-:Y:S05]  /*5270*/  @!P1 BRA `(.L_x_26) ;  /* 0x0000000000489947 */ /* 0x000fea0003800000 */
[----:B------:R-:W-:Y:S05]  /*5280*/  @!P0 BRA `(.L_x_27) ;  /* 0x0000000000048947 */ /* 0x000fea0003800000 */
[----:B------:R-:W-:Y:S01]  /*5290*/  BPT.TRAP 0x1 ;  /* 0x000000040000795c */ /* 0x000fe20000300000 */
.L_x_27:
[----:B------:R-:W2:Y:S01]  /*52a0*/  S2UR UR7, SR_CgaCtaId ;  /* 0x00000000000779c3 */ /* 0x000ea20000008800 */
[----:B------:R-:W-:Y:S01]  /*52b0*/  UISETP.LT.AND UP0, UPT, UR38, 0x1, UPT ;  /* 0x000000012600788c */ /* 0x000fe2000bf01270 */
[----:B------:R-:W-:-:S03]  /*52c0*/  ISETP.GT.U32.AND P0, PT, R19, 0x1, PT ;  /* 0x000000011300780c */ /* 0x000fc60003f04070 */
[----:B------:R-:W-:-:S04]  /*52d0*/  USEL UR6, UR38, 0x1, UP0 ;  /* 0x0000000126067887 */ /* 0x000fc80008000000 */
[----:B------:R-:W-:-:S04]  /*52e0*/  UIADD3 UR6, UR37, UR38, -UR6 ;  /* 0x0000002625067290 */ /* 0x000fc8000fffe806 */
[----:B------:R-:W-:-:S04]  /*52f0*/  UIMAD.WIDE.U32 UR4, UR6, -0x55555555, URZ ;  /* 0xaaaaaaab060478a5 */ /* 0x000fc8000f8e003f */
[----:B------:R-:W-:-:S03]  /*5300*/  USHF.R.U32.HI UR4, URZ, 0x1, UR5 ;  /* 0x000000013f047899 */ /* 0x000fc60008011605 */
[----:B------:R-:W-:Y:S01]  /*5310*/  UMOV UR5, 0x400 ;  /* 0x0000040000057882 */ /* 0x000fe20000000000 */
[----:B------:R-:W-:Y:S02]  /*5320*/  UIMAD UR6, UR4, -0x3, UR6 ;  /* 0xfffffffd040678a4 */ /* 0x000fe4000f8e0206 */
[----:B--2---:R-:W-:-:S04]  /*5330*/  ULEA UR5, UR7, UR5, 0x18 ;  /* 0x0000000507057291 */ /* 0x004fc8000f8ec03f */
[----:B------:R-:W-:-:S04]  /*5340*/  ULEA UR6, UR6, UR5, 0x3 ;  /* 0x0000000506067291 */ /* 0x000fc8000f8e183f */
[----:B------:R-:W-:-:S04]  /*5350*/  UIADD3 UR6, UR6, 0x18, URZ ;  /* 0x0000001806067890 */ /* 0x000fc8000fffe03f */
[----:B------:R-:W-:-:S09]  /*5360*/  UPRMT UR6, URZ, 0x654, UR6 ;  /* 0x000006543f067896 */ /* 0x000fd20008000006 */
[----:B------:R-:W-:Y:S01]  /*5370*/  SYNCS.ARRIVE.TRANS64.RED.A1T0 RZ, [UR6], RZ ;  /* 0x000000ffffff79a7 */ /* 0x000fe20008100406 */
[----:B------:R-:W-:Y:S05]  /*5380*/  @P0 BRA `(.L_x_26) ;  /* 0x0000000000040947 */ /* 0x000fea0003800000 */
[----:B------:R-:W-:Y:S01]  /*5390*/  BPT.TRAP 0x1 ;  /* 0x000000040000795c */ /* 0x000fe20000300000 */
.L_x_26:
[----:B01----:R-:W0:Y:S01]  /*53a0*/  LDC R5, c[0x0][0x288] ;  /* 0x0000a200ff057b82 */ /* 0x003e220000000800 */
[----:B------:R-:W-:Y:S01]  /*53b0*/  LOP3.LUT R0, R22, 0x1, RZ, 0xc0, !PT ;  /* 0x0000000116007812 */ /* 0x000fe200078ec0ff */
[----:B------:R-:W-:Y:S01]  /*53c0*/  IMAD R107, R107, 0x50, RZ ;  /* 0x000000506b6b7824 */ /* 0x000fe200078e02ff */
[----:B------:R-:W-:Y:S01]  /*53d0*/  SHF.R.U32.HI R3, RZ, 0x2, R18 ;  /* 0x00000002ff037819 */ /* 0x000fe20000011612 */
[----:B------:R-:W-:Y:S01]  /*53e0*/  UIADD3 UR37, UR38, UR37, URZ ;  /* 0x0000002526257290 */ /* 0x000fe2000fffe03f */
[----:B------:R-:W-:Y:S01]  /*53f0*/  LOP3.LUT R4, R18, 0x60, RZ, 0xc0, !PT ;  /* 0x0000006012047812 */ /* 0x000fe200078ec0ff */
[----:B------:R-:W-:Y:S01]  /*5400*/  IMAD.SHL.U32 R20, R0, 0x40, RZ ;  /* 0x0000004000147824 */ /* 0x000fe200078e00ff */
[----:B------:R-:W-:Y:S01]  /*5410*/  LOP3.LUT R3, R3, 0x7, RZ, 0xc0, !PT ;  /* 0x0000000703037812 */ /* 0x000fe200078ec0ff */
[----:B------:R-:W-:Y:S01]  /*5420*/  UISETP.GT.U32.AND UP0, UPT, UR37, 0x2, UPT ;  /* 0x000000022500788c */ /* 0x000fe2000bf04070 */
[----:B------:R-:W-:Y:S01]  /*5430*/  SHF.R.U32.HI R4, RZ, 0x1, R4 ;  /* 0x00000001ff047819 */ /* 0x000fe20000011604 */
[----:B------:R-:W-:Y:S01]  /*5440*/  IMAD.SHL.U32 R10, R18, 0x2, RZ ;  /* 0x00000002120a7824 */ /* 0x000fe200078e00ff */
[--C-:B------:R-:W-:Y:S01]  /*5450*/  LOP3.LUT R20, R20, 0x40, R3.reuse, 0xe2, !PT ;  /* 0x0000004014147812 */ /* 0x100fe200078ee203 */
[----:B------:R-:W-:Y:S01]  /*5460*/  ULDC UR7, c[0x0][0x284] ;  /* 0x0000a10000077ab9 */ /* 0x000fe20000000800 */
[-C--:B------:R-:W-:Y:S01]  /*5470*/  IADD3 R3, RZ, -R4.reuse, -R3 ;  /* 0x80000004ff037210 */ /* 0x080fe20007ffe803 */
[----:B------:R-:W-:Y:S01]  /*5480*/  UISETP.LT.U32.AND UP0, UPT, UR38, 0x3, UP0 ;  /* 0x000000032600788c */ /* 0x000fe20008701070 */
[----:B------:R-:W-:Y:S01]  /*5490*/  LOP3.LUT R20, R20, R4, RZ, 0xfc, !PT ;  /* 0x0000000414147212 */ /* 0x000fe200078efcff */
[----:B------:R-:W-:Y:S01]  /*54a0*/  UISETP.GE.U32.AND UP1, UPT, UR38, 0x3, UPT ;  /* 0x000000032600788c */ /* 0x000fe2000bf26070 */
[----:B------:R-:W-:Y:S01]  /*54b0*/  SHF.R.S32.HI R13, RZ, 0x1f, R23 ;  /* 0x0000001fff0d7819 */ /* 0x000fe20000011417 */
[----:B------:R-:W-:Y:S01]  /*54c0*/  IMAD R3, R0, -0x40, R3 ;  /* 0xffffffc000037824 */ /* 0x000fe200078e0203 */
[----:B------:R-:W-:Y:S01]  /*54d0*/  LOP3.LUT R0, R18, 0x3, RZ, 0xc0, !PT ;  /* 0x0000000312007812 */ /* 0x000fe200078ec0ff */
[----:B------:R-:W-:Y:S01]  /*54e0*/  ULDC.64 UR8, c[0x0][0x5d0] ;  /* 0x0001740000087ab9 */ /* 0x000fe20000000a00 */
[----:B------:R-:W-:Y:S01]  /*54f0*/  LOP3.LUT R10, R107, 0x6, R10, 0xf8, !PT ;  /* 0x000000066b0a7812 */ /* 0x000fe200078ef80a */
[----:B------:R-:W-:Y:S01]  /*5500*/  UIMAD.WIDE.U32 UR4, UR37, -0x55555555, URZ ;  /* 0xaaaaaaab250478a5 */ /* 0x000fe2000f8e003f */
[----:B------:R-:W-:Y:S01]  /*5510*/  IMAD R6, R13, UR8, RZ ;  /* 0x000000080d067c24 */ /* 0x000fe2000f8e02ff */
[----:B0-----:R-:W-:Y:S01]  /*5520*/  ISETP.GE.AND P0, PT, R107, R5, PT ;  /* 0x000000056b00720c */ /* 0x001fe20003f06270 */
[----:B------:R-:W-:Y:S01]  /*5530*/  IMAD R4, R0, -0x2, R5 ;  /* 0xfffffffe00047824 */ /* 0x000fe200078e0205 */
[----:B------:R-:W-:Y:S01]  /*5540*/  USEL UR6, URZ, 0x1, !UP0 ;  /* 0x000000013f067887 */ /* 0x000fe2000c000000 */
[----:B------:R-:W-:Y:S01]  /*5550*/  IMAD R0, R106, 0xc0, RZ ;  /* 0x000000c06a007824 */ /* 0x000fe200078e02ff */
[----:B------:R-:W-:Y:S01]  /*5560*/  SHF.R.S32.HI R11, RZ, 0x1f, R10 ;  /* 0x0000001fff0b7819 */ /* 0x000fe2000001140a */
[----:B------:R-:W-:Y:S01]  /*5570*/  USHF.R.U32.HI UR4, URZ, 0x1, UR5 ;  /* 0x000000013f047899 */ /* 0x000fe20008011605 */
[C---:B------:R-:W-:Y:S01]  /*5580*/  IMAD R9, R23.reuse, UR9, R6 ;  /* 0x0000000917097c24 */ /* 0x040fe2000f8e0206 */
[----:B------:R-:W-:Y:S01]  /*5590*/  ULOP3.LUT UR36, UR36, UR6, URZ, 0x3c, !UPT ;  /* 0x0000000624247292 */ /* 0x000fe2000f8e3c3f */
[C---:B------:R-:W-:Y:S01]  /*55a0*/  ISETP.GE.OR P0, PT, R0.reuse, UR7, P0 ;  /* 0x0000000700007c0c */ /* 0x040fe20008706670 */
[----:B------:R-:W-:Y:S01]  /*55b0*/  IMAD.WIDE.U32 R6, R23, UR8, R10 ;  /* 0x0000000817067c25 */ /* 0x000fe2000f8e000a */
[----:B------:R-:W-:Y:S01]  /*55c0*/  UIMAD UR37, UR4, -0x3, UR37 ;  /* 0xfffffffd042578a4 */ /* 0x000fe2000f8e0225 */
[----:B------:R-:W-:Y:S01]  /*55d0*/  IADD3 R3, -R0, UR7, R3 ;  /* 0x0000000700037c10 */ /* 0x000fe2000fffe103 */
[----:B------:R-:W-:Y:S01]  /*55e0*/  @UP1 ULOP3.LUT UR36, UR36, 0x1, UR4, 0x78, !UPT ;  /* 0x0000000124241892 */ /* 0x000fe2000f8e7804 */
[----:B------:R-:W-:-:S02]  /*55f0*/  IMAD.MOV.U32 R21, RZ, RZ, RZ ;  /* 0x000000ffff157224 */ /* 0x000fc400078e00ff */
[----:B------:R-:W-:Y:S02]  /*5600*/  IMAD.IADD R9, R7, 0x1, R9 ;  /* 0x0000000107097824 */ /* 0x000fe400078e0209 */
[----:B------:R-:W-:-:S04]  /*5610*/  IMAD.WIDE R20, R106, 0xc0, R20 ;  /* 0x000000c06a147825 */ /* 0x000fc800078e0214 */
[----:B------:R-:W-:Y:S02]  /*5620*/  IMAD.IADD R4, R4, 0x1, -R107 ;  /* 0x0000000104047824 */ /* 0x000fe400078e0a6b */
[----:B------:R-:W-:Y:S02]  /*5630*/  IMAD.MOV.U32 R0, RZ, RZ, -0x1 ;  /* 0xffffffffff007424 */ /* 0x000fe400078e00ff */
[----:B------:R-:W-:Y:S01]  /*5640*/  IMAD.MOV.U32 R8, RZ, RZ, R6 ;  /* 0x000000ffff087224 */ /* 0x000fe200078e0006 */
[----:B------:R-:W-:Y:S06]  /*5650*/  @P0 BRA `(.L_x_28) ;  /* 0x0000004c00f80947 */ /* 0x000fec0003800000 */
[----:B------:R-:W0:Y:S01]  /*5660*/  LDC.64 R6, c[0x0][0x5c8] ;  /* 0x00017200ff067b82 */ /* 0x000e220000000a00 */
[----:B-----5:R-:W-:Y:S01]  /*5670*/  FSETP.NEU.AND P2, PT, R105, RZ, PT ;  /* 0x000000ff6900720b */ /* 0x020fe20003f4d000 */
[----:B------:R-:W-:Y:S01]  /*5680*/  BSSY B0, `(.L_x_28) ;  /* 0x00004fb000007945 */ /* 0x000fe20003800000 */
[----:B------:R-:W-:-:S04]  /*5690*/  ISETP.GT.AND P0, PT, R4, RZ, PT ;  /* 0x000000ff0400720c */ /* 0x000fc80003f04270 */
[----:B------:R-:W-:Y:S01]  /*56a0*/  ISETP.GT.AND P1, PT, R3, RZ, P0 ;  /* 0x000000ff0300720c */ /* 0x000fe20000724270 */
[-C--:B0-----:R-:W-:Y:S02]  /*56b0*/  IMAD R5, R21, R6.reuse, RZ ;  /* 0x0000000615057224 */ /* 0x081fe400078e02ff */
[----:B------:R-:W-:-:S04]  /*56c0*/  IMAD.WIDE.U32 R112, R20, R6, R8 ;  /* 0x0000000614707225 */ /* 0x000fc800078e0008 */
[----:B------:R-:W-:-:S04]  /*56d0*/  IMAD R5, R20, R7, R5 ;  /* 0x0000000714057224 */ /* 0x000fc800078e0205 */
[----:B------:R-:W-:Y:S01]  /*56e0*/  IMAD.IADD R123, R113, 0x1, R5 ;  /* 0x00000001717b7824 */ /* 0x000fe200078e0205 */
[----:B------:R-:W-:Y:S06]  /*56f0*/  @!P2 BRA `(.L_x_29) ;  /* 0x000000380024a947 */ /* 0x000fec0003800000 */
[----:B------:R-:W0:Y:S01]  /*5700*/  LDC.64 R106, c[0x0][0x5b8] ;  /* 0x00016e00ff6a7b82 */ /* 0x000e220000000a00 */
[----:B------:R-:W-:-:S07]  /*5710*/  ULDC.64 UR4, c[0x0][0x5c0] ;  /* 0x0001700000047ab9 */ /* 0x000fce0000000a00 */
[----:B------:R-:W1:Y:S08]  /*5720*/  LDC.64 R108, c[0x0][0x5b0] ;  /* 0x00016c00ff6c7b82 */ /* 0x000e700000000a00 */
[----:B------:R-:W2:Y:S01]  /*5730*/  LDC.64 R14, c[0x0][0x5a8] ;  /* 0x00016a00ff0e7b82 */ /* 0x000ea20000000a00 */
[-C--:B0-----:R-:W-:Y:S02]  /*5740*/  IMAD R8, R13, R106.reuse, RZ ;  /* 0x0000006a0d087224 */ /* 0x081fe400078e02ff */
[----:B------:R-:W-:-:S04]  /*5750*/  IMAD.WIDE.U32 R116, R23, R106, R10 ;  /* 0x0000006a17747225 */ /* 0x000fc800078e000a */
[----:B------:R-:W-:Y:S02]  /*5760*/  IMAD R119, R23, R107, R8 ;  /* 0x0000006b17777224 */ /* 0x000fe400078e0208 */
[-C--:B-1----:R-:W-:Y:S02]  /*5770*/  IMAD R121, R21, R108.reuse, RZ ;  /* 0x0000006c15797224 */ /* 0x082fe400078e02ff */
[----:B------:R-:W-:Y:S02]  /*5780*/  IMAD.IADD R115, R117, 0x1, R119 ;  /* 0x0000000175737824 */ /* 0x000fe400078e0277 */
[----:B------:R-:W-:Y:S02]  /*5790*/  IMAD.MOV.U32 R114, RZ, RZ, R116 ;  /* 0x000000ffff727224 */ /* 0x000fe400078e0074 */
[C---:B------:R-:W-:Y:S02]  /*57a0*/  IMAD R121, R20.reuse, R109, R121 ;  /* 0x0000006d14797224 */ /* 0x040fe400078e0279 */
[----:B------:R-:W-:-:S04]  /*57b0*/  IMAD.WIDE.U32 R8, R20, R108, R114 ;  /* 0x0000006c14087225 */ /* 0x000fc800078e0072 */
[----:B------:R-:W-:Y:S01]  /*57c0*/  IMAD.IADD R5, R9, 0x1, R121 ;  /* 0x0000000109057824 */ /* 0x000fe200078e0279 */
[----:B--2---:R-:W-:-:S04]  /*57d0*/  LEA R12, P2, R8, R14, 0x1 ;  /* 0x0000000e080c7211 */ /* 0x004fc800078408ff */
[----:B------:R-:W-:-:S05]  /*57e0*/  LEA.HI.X R13, R8, R15, R5, 0x1, P2 ;  /* 0x0000000f080d7211 */ /* 0x000fca00010f0c05 */
[----:B------:R0:W2:Y:S01]  /*57f0*/  @P1 LDG.E.LTC128B.U16 R5, desc[UR40][R12.64] ;  /* 0x000000280c051981 */ /* 0x0000a2000c1e1520 */
[----:B------:R-:W-:Y:S01]  /*5800*/  ISETP.GT.AND P3, PT, R4, 0x1, PT ;  /* 0x000000010400780c */ /* 0x000fe20003f64270 */
[----:B------:R-:W-:Y:S01]  /*5810*/  IMAD.WIDE.U32 R110, R20, R108, R10 ;  /* 0x0000006c146e7225 */ /* 0x000fe200078e000a */
[----:B------:R-:W-:Y:S01]  /*5820*/  BSSY B1, `(.L_x_30) ;  /* 0x0000012000017945 */ /* 0x000fe20003800000 */
[----:B------:R-:W-:Y:S02]  /*5830*/  SHF.L.U64.HI R113, R108, 0x3, R109 ;  /* 0x000000036c717819 */ /* 0x000fe4000001026d */
[----:B------:R-:W-:Y:S02]  /*5840*/  IMAD.IADD R111, R121, 0x1, R111 ;  /* 0x00000001796f7824 */ /* 0x000fe400078e026f */
[----:B------:R-:W-:-:S04]  /*5850*/  IMAD.WIDE.U32 R110, R23, R106, R110 ;  /* 0x0000006a176e7225 */ /* 0x000fc800078e006e */
[----:B0-----:R-:W-:Y:S01]  /*5860*/  IMAD.IADD R13, R119, 0x1, R111 ;  /* 0x00000001770d7824 */ /* 0x001fe200078e026f */
[----:B------:R-:W-:-:S04]  /*5870*/  LEA R12, P4, R110, R14, 0x1 ;  /* 0x0000000e6e0c7211 */ /* 0x000fc800078808ff */
[----:B------:R-:W-:Y:S01]  /*5880*/  LEA.HI.X R13, R110, R15, R13, 0x1, P4 ;  /* 0x0000000f6e0d7211 */ /* 0x000fe200020f0c0d */
[----:B--2---:R-:W-:-:S05]  /*5890*/  HADD2.F32 R8, -RZ, R5.H0_H0 ;  /* 0x20000005ff087230 */ /* 0x004fca0000004100 */
[----:B------:R-:W-:Y:S01]  /*58a0*/  FMUL R9, R8, R105 ;  /* 0x0000006908097220 */ /* 0x000fe20000400000 */
[----:B------:R-:W-:-:S03]  /*58b0*/  LEA R8, P2, R112, UR4, 0x1 ;  /* 0x0000000470087c11 */ /* 0x000fc6000f8408ff */
[----:B------:R-:W-:Y:S01]  /*58c0*/  FFMA R96, R96, R104, R9 ;  /* 0x0000006860607223 */ /* 0x000fe20000000009 */
[----:B------:R-:W-:Y:S01]  /*58d0*/  LEA.HI.X R9, R112, UR5, R123, 0x1, P2 ;  /* 0x0000000570097c11 */ /* 0x000fe200090f0c7b */
[----:B------:R-:W-:Y:S01]  /*58e0*/  IMAD.SHL.U32 R112, R108, 0x8, RZ ;  /* 0x000000086c707824 */ /* 0x000fe200078e00ff */
[----:B------:R-:W-:Y:S02]  /*58f0*/  ISETP.GT.AND P2, PT, R3, RZ, P3 ;  /* 0x000000ff0300720c */ /* 0x000fe40001f44270 */
[----:B------:R-:W-:-:S05]  /*5900*/  F2FP.F16.F32.PACK_AB R96, RZ, R96 ;  /* 0x00000060ff60723e */ /* 0x000fca00000000ff */
[----:B------:R0:W-:Y:S06]  /*5910*/  @P1 STG.E.U16 desc[UR40][R8.64], R96 ;  /* 0x0000006008001986 */ /* 0x0001ec000c101528 */
[----:B------:R-:W-:Y:S05]  /*5920*/  @!P2 BRA `(.L_x_31) ;  /* 0x000000000004a947 */ /* 0x000fea0003800000 */
[----:B------:R1:W5:Y:S02]  /*5930*/  LDG.E.LTC128B.U16 R5, desc[UR40][R12.64+0x2] ;  /* 0x000002280c057981 */ /* 0x000364000c1e1520 */
.L_x_31:
[----:B------:R-:W-:Y:S05]  /*5940*/  BSYNC B1 ;  /* 0x0000000000017941 */ /* 0x000fea0003800000 */
.L_x_30:
[----:B0----5:R-:W-:Y:S01]  /*5950*/  HADD2.F32 R96, -RZ, R5.H0_H0 ;  /* 0x20000005ff607230 */ /* 0x021fe20000004100 */
[----:B------:R-:W-:Y:S01]  /*5960*/  ISETP.GT.AND P1, PT, R3, 0x8, P0 ;  /* 0x000000080300780c */ /* 0x000fe20000724270 */
[----:B------:R-:W-:Y:S01]  /*5970*/  IMAD.WIDE.U32 R124, R20, R108, R112 ;  /* 0x0000006c147c7225 */ /* 0x000fe200078e0070 */
[----:B------:R-:W-:-:S03]  /*5980*/  PRMT R120, R5, 0x7610, R120 ;  /* 0x0000761005787816 */ /* 0x000fc60000000078 */
[----:B------:R-:W-:Y:S01]  /*5990*/  FMUL R96, R96, R105 ;  /* 0x0000006960607220 */ /* 0x000fe20000400000 */
[----:B------:R-:W-:Y:S01]  /*59a0*/  IMAD.IADD R127, R121, 0x1, R125 ;  /* 0x00000001797f7824 */ /* 0x000fe200078e027d */
[----:B------:R-:W-:Y:S02]  /*59b0*/  IADD3 R107, P4, R116, R124, RZ ;  /* 0x0000007c746b7210 */ /* 0x000fe40007f9e0ff */
[----:B------:R-:W-:-:S03]  /*59c0*/  FFMA R97, R97, R104, R96 ;  /* 0x0000006861617223 */ /* 0x000fc60000000060 */
[----:B------:R-:W-:Y:S01]  /*59d0*/  IMAD.X R110, R127, 0x1, R115, P4 ;  /* 0x000000017f6e7824 */ /* 0x000fe200020e0673 */
[C---:B------:R-:W-:Y:S02]  /*59e0*/  LEA R96, P4, R107.reuse, R14, 0x1 ;  /* 0x0000000e6b607211 */ /* 0x040fe400078808ff */
[----:B------:R-:W-:Y:S02]  /*59f0*/  F2FP.F16.F32.PACK_AB R111, RZ, R97 ;  /* 0x00000061ff6f723e */ /* 0x000fe400000000ff */
[----:B------:R-:W-:-:S03]  /*5a00*/  LEA.HI.X R97, R107, R15, R110, 0x1, P4 ;  /* 0x0000000f6b617211 */ /* 0x000fc600020f0c6e */
[----:B------:R0:W-:Y:S04]  /*5a10*/  @P2 STG.E.U16 desc[UR40][R8.64+0x2], R111 ;  /* 0x0000026f08002986 */ /* 0x0001e8000c101528 */
[----:B------:R2:W3:Y:S01]  /*5a20*/  @P1 LDG.E.LTC128B.U16 R120, desc[UR40][R96.64] ;  /* 0x0000002860781981 */ /* 0x0004e2000c1e1520 */
[----:B------:R-:W-:Y:S01]  /*5a30*/  IMAD.SHL.U32 R5, R6, 0x10, RZ ;  /* 0x0000001006057824 */ /* 0x000fe200078e00ff */
[----:B------:R-:W-:Y:S01]  /*5a40*/  IADD3 R122, P2, R10, R124, RZ ;  /* 0x0000007c0a7a7210 */ /* 0x000fe20007f5e0ff */
[----:B------:R-:W-:Y:S04]  /*5a50*/  BSSY B1, `(.L_x_32) ;  /* 0x0000011000017945 */ /* 0x000fe80003800000 */
[----:B------:R-:W-:Y:S01]  /*5a60*/  IMAD.X R123, R11, 0x1, R127, P2 ;  /* 0x000000010b7b7824 */ /* 0x000fe200010e067f */
[----:B------:R-:W-:Y:S01]  /*5a70*/  ISETP.GT.AND P2, PT, R3, 0x8, P3 ;  /* 0x000000080300780c */ /* 0x000fe20001f44270 */
[----:B------:R-:W-:-:S04]  /*5a80*/  IMAD.WIDE.U32 R122, R23, R106, R122 ;  /* 0x0000006a177a7225 */ /* 0x000fc800078e007a */
[----:B------:R-:W-:Y:S01]  /*5a90*/  IMAD.IADD R123, R119, 0x1, R123 ;  /* 0x00000001777b7824 */ /* 0x000fe200078e027b */
[----:B--2---:R-:W-:-:S04]  /*5aa0*/  LEA R96, P5, R122, R14, 0x1 ;  /* 0x0000000e7a607211 */ /* 0x004fc800078a08ff */
[----:B------:R-:W-:Y:S01]  /*5ab0*/  LEA.HI.X R97, R122, R15, R123, 0x1, P5 ;  /* 0x0000000f7a617211 */ /* 0x000fe200028f0c7b */
[----:B---3--:R-:W-:-:S05]  /*5ac0*/  HADD2.F32 R110, -RZ, R120.H0_H0 ;  /* 0x20000078ff6e7230 */ /* 0x008fca0000004100 */
[----:B------:R-:W-:Y:S01]  /*5ad0*/  FMUL R107, R110, R105 ;  /* 0x000000696e6b7220 */ /* 0x000fe20000400000 */
[----:B------:R-:W-:-:S03]  /*5ae0*/  IADD3 R110, P4, R5, R8, RZ ;  /* 0x00000008056e7210 */ /* 0x000fc60007f9e0ff */
[----:B------:R-:W-:Y:S01]  /*5af0*/  FFMA R98, R98, R104, R107 ;  /* 0x0000006862627223 */ /* 0x000fe2000000006b */
[----:B------:R-:W-:-:S04]  /*5b00*/  SHF.L.U64.HI R107, R6, 0x4, R7 ;  /* 0x00000004066b7819 */ /* 0x000fc80000010207 */
[----:B------:R-:W-:Y:S01]  /*5b10*/  F2FP.F16.F32.PACK_AB R98, RZ, R98 ;  /* 0x00000062ff62723e */ /* 0x000fe200000000ff */
[----:B0-----:R-:W-:-:S05]  /*5b20*/  IMAD.X R111, R107, 0x1, R9, P4 ;  /* 0x000000016b6f7824 */ /* 0x001fca00020e0609 */
[----:B------:R0:W-:Y:S01]  /*5b30*/  @P1 STG.E.U16 desc[UR40][R110.64], R98 ;  /* 0x000000626e001986 */ /* 0x0001e2000c101528 */
[----:B------:R-:W-:Y:S05]  /*5b40*/  @!P2 BRA `(.L_x_33) ;  /* 0x000000000004a947 */ /* 0x000fea0003800000 */
[----:B------:R2:W5:Y:S02]  /*5b50*/  LDG.E.LTC128B.U16 R120, desc[UR40][R96.64+0x2] ;  /* 0x0000022860787981 */ /* 0x000564000c1e1520 */
.L_x_33:
[----:B------:R-:W-:Y:S05]  /*5b60*/  BSYNC B1 ;  /* 0x0000000000017941 */ /* 0x000fea0003800000 */
.L_x_32:
[----:B0----5:R-:W-:Y:S01]  /*5b70*/  HADD2.F32 R98, -RZ, R120.H0_H0 ;  /* 0x20000078ff627230 */ /* 0x021fe20000004100 */
[----:B------:R-:W-:Y:S01]  /*5b80*/  ISETP.GT.AND P1, PT, R4, 0x8, PT ;  /* 0x000000080400780c */ /* 0x000fe20003f24270 */
[----:B------:R-:W-:Y:S01]  /*5b90*/  BSSY B1, `(.L_x_34) ;  /* 0x000000c000017945 */ /* 0x000fe20003800000 */
[----:B------:R-:W-:Y:S02]  /*5ba0*/  IMAD R125, R109, 0x78, RZ ;  /* 0x000000786d7d7824 */ /* 0x000fe400078e02ff */
[----:B------:R-:W-:Y:S01]  /*5bb0*/  FMUL R98, R98, R105 ;  /* 0x0000006962627220 */ /* 0x000fe20000400000 */
[----:B------:R-:W-:-:S03]  /*5bc0*/  ISETP.GT.AND P4, PT, R3, RZ, P1 ;  /* 0x000000ff0300720c */ /* 0x000fc60000f84270 */
[----:B------:R-:W-:Y:S01]  /*5bd0*/  FFMA R98, R99, R104, R98 ;  /* 0x0000006863627223 */ /* 0x000fe20000000062 */
[----:B------:R-:W-:-:S04]  /*5be0*/  IMAD.MOV.U32 R99, RZ, RZ, R127 ;  /* 0x000000ffff637224 */ /* 0x000fc800078e007f */
[----:B------:R-:W-:-:S04]  /*5bf0*/  F2FP.F16.F32.PACK_AB R98, RZ, R98 ;  /* 0x00000062ff62723e */ /* 0x000fc800000000ff */
[----:B------:R-:W-:Y:S01]  /*5c00*/  PRMT R122, R98, 0x7610, R122 ;  /* 0x00007610627a7816 */ /* 0x000fe2000000007a */
[----:B------:R-:W-:-:S04]  /*5c10*/  IMAD.MOV.U32 R98, RZ, RZ, R124 ;  /* 0x000000ffff627224 */ /* 0x000fc800078e007c */
[----:B------:R0:W-:Y:S01]  /*5c20*/  @P2 STG.E.U16 desc[UR40][R110.64+0x2], R122 ;  /* 0x0000027a6e002986 */ /* 0x0001e2000c101528 */
[----:B------:R-:W-:Y:S05]  /*5c30*/  @!P4 BRA `(.L_x_35) ;  /* 0x000000000004c947 */ /* 0x000fea0003800000 */
[----:B------:R3:W5:Y:S02]  /*5c40*/  LDG.E.LTC128B.U16 R120, desc[UR40][R12.64+0x10] ;  /* 0x000010280c787981 */ /* 0x000764000c1e1520 */
.L_x_35:
[----:B------:R-:W-:Y:S05]  /*5c50*/  BSYNC B1 ;  /* 0x0000000000017941 */ /* 0x000fea0003800000 */
.L_x_34:
[----:B0----5:R-:W-:Y:S01]  /*5c60*/  HADD2.F32 R122, -RZ, R120.H0_H0 ;  /* 0x20000078ff7a7230 */ /* 0x021fe20000004100 */
[----:B------:R-:W-:Y:S01]  /*5c70*/  BSSY B1, `(.L_x_36) ;  /* 0x000000d000017945 */ /* 0x000fe20003800000 */
[----:B------:R-:W-:-:S04]  /*5c80*/  IMAD.WIDE.U32 R98, R108, 0x78, R98 ;  /* 0x000000786c627825 */ /* 0x000fc800078e0062 */
[----:B------:R-:W-:Y:S01]  /*5c90*/  FMUL R109, R122, R105 ;  /* 0x000000697a6d7220 */ /* 0x000fe20000400000 */
[----:B------:R-:W-:Y:S01]  /*5ca0*/  IMAD.IADD R127, R99, 0x1, R125 ;  /* 0x00000001637f7824 */ /* 0x000fe200078e027d */
[----:B------:R-:W-:Y:S02]  /*5cb0*/  IADD3 R122, P2, P5, R116, R98, R112 ;  /* 0x00000062747a7210 */ /* 0x000fe40007d5e070 */
[----:B------:R-:W-:Y:S02]  /*5cc0*/  FFMA R109, R100, R104, R109 ;  /* 0x00000068646d7223 */ /* 0x000fe4000000006d */
[----:B------:R-:W-:Y:S02]  /*5cd0*/  IADD3.X R123, R115, R127, R113, P2, P5 ;  /* 0x0000007f737b7210 */ /* 0x000fe400017ea471 */
[----:B------:R-:W-:Y:S02]  /*5ce0*/  ISETP.GT.AND P2, PT, R4, 0x9, PT ;  /* 0x000000090400780c */ /* 0x000fe40003f44270 */
[----:B------:R-:W-:-:S02]  /*5cf0*/  F2FP.F16.F32.PACK_AB R109, RZ, R109 ;  /* 0x0000006dff6d723e */ /* 0x000fc400000000ff */
[----:B------:R-:W-:-:S03]  /*5d00*/  ISETP.GT.AND P5, PT, R3, RZ, P2 ;  /* 0x000000ff0300720c */ /* 0x000fc600017a4270 */
[----:B------:R0:W-:Y:S10]  /*5d10*/  @P4 STG.E.U16 desc[UR40][R8.64+0x10], R109 ;  /* 0x0000106d08004986 */ /* 0x0001f4000c101528 */
[----:B------:R-:W-:Y:S05]  /*5d20*/  @!P5 BRA `(.L_x_37) ;  /* 0x000000000004d947 */ /* 0x000fea0003800000 */
[----:B------:R4:W5:Y:S02]  /*5d30*/  LDG.E.LTC128B.U16 R120, desc[UR40][R12.64+0x12] ;  /* 0x000012280c787981 */ /* 0x000964000c1e1520 */
.L_x_37:
[----:B------:R-:W-:Y:S05]  /*5d40*/  BSYNC B1 ;  /* 0x0000000000017941 */ /* 0x000fea0003800000 */
.L_x_36:
[----:B-----5:R-:W-:Y:S01]  /*5d50*/  HADD2.F32 R100, -RZ, R120.H0_H0 ;  /* 0x20000078ff647230 */ /* 0x020fe20000004100 */
[----:B------:R-:W-:Y:S01]  /*5d60*/  ISETP.GT.AND P4, PT, R3, 0x8, P1 ;  /* 0x000000080300780c */ /* 0x000fe20000f84270 */
[----:B------:R-:W-:Y:S03]  /*5d70*/  BSSY B1, `(.L_x_38) ;  /* 0x0000007000017945 */ /* 0x000fe60003800000 */
[----:B------:R-:W-:-:S04]  /*5d80*/  FMUL R100, R100, R105 ;  /* 0x0000006964647220 */ /* 0x000fc80000400000 */
[----:B------:R-:W-:-:S05]  /*5d90*/  FFMA R100, R101, R104, R100 ;  /* 0x0000006865647223 */ /* 0x000fca0000000064 */
[----:B------:R-:W-:-:S05]  /*5da0*/  F2FP.F16.F32.PACK_AB R100, RZ, R100 ;  /* 0x00000064ff64723e */ /* 0x000fca00000000ff */
[----:B------:R0:W-:Y:S01]  /*5db0*/  @P5 STG.E.U16 desc[UR40][R8.64+0x12], R100 ;  /* 0x0000126408005986 */ /* 0x0001e2000c101528 */
[----:B------:R-:W-:Y:S05]  /*5dc0*/  @!P4 BRA `(.L_x_39) ;  /* 0x000000000004c947 */ /* 0x000fea0003800000 */
[----:B------:R0:W5:Y:S02]  /*5dd0*/  LDG.E.LTC128B.U16 R120, desc[UR40][R96.64+0x10] ;  /* 0x0000102860787981 */ /* 0x000164000c1e1520 */
.L_x_39:
[----:B------:R-:W-:Y:S05]  /*5de0*/  BSYNC B1 ;  /* 0x0000000000017941 */ /* 0x000fea0003800000 */
.L_x_38:
[----:B0----5:R-:W-:Y:S01]  /*5df0*/  HADD2.F32 R100, -RZ, R120.H0_H0 ;  /* 0x20000078ff647230 */ /* 0x021fe20000004100 */
        /* <DEDUP_REMOVED lines=8> */
.L_x_41:
[----:B------:R-:W-:Y:S05]  /*5e80*/  BSYNC B1 ;  /* 0x0000000000017941 */ /* 0x000fea0003800000 */
.L_x_40:
[----:B-----5:R-:W-:Y:S01]  /*5e90*/  HADD2.F32 R100, -RZ, R120.H0_H0 ;  /* 0x20000078ff647230 */ /* 0x020fe20000004100 */
[----:B------:R-:W-:-:S04]  /*5ea0*/  IADD3 R99, P4, R116, R98, RZ ;  /* 0x0000006274637210 */ /* 0x000fc80007f9e0ff */
[----:B------:R-:W-:Y:S01]  /*5eb0*/  FMUL R100, R100, R105 ;  /* 0x0000006964647220 */ /* 0x000fe20000400000 */
[----:B------:R-:W-:Y:S01]  /*5ec0*/  IMAD.X R114, R127, 0x1, R115, P4 ;  /* 0x000000017f727824 */ /* 0x000fe200020e0673 */
[----:B------:R-:W-:Y:S02]  /*5ed0*/  LEA R98, P4, R99, R14, 0x1 ;  /* 0x0000000e63627211 */ /* 0x000fe400078808ff */
[----:B------:R-:W-:Y:S02]  /*5ee0*/  FFMA R100, R103, R104, R100 ;  /* 0x0000006867647223 */ /* 0x000fe40000000064 */
[----:B------:R-:W-:-:S03]  /*5ef0*/  LEA.HI.X R99, R99, R15, R114, 0x1, P4 ;  /* 0x0000000f63637211 */ /* 0x000fc600020f0c72 */
[----:B------:R-:W-:-:S04]  /*5f00*/  F2FP.F16.F32.PACK_AB R100, RZ, R100 ;  /* 0x00000064ff64723e */ /* 0x000fc800000000ff */
[----:B0-----:R-:W-:-:S05]  /*5f10*/  PRMT R101, R100, 0x7610, R101 ;  /* 0x0000761064657816 */ /* 0x001fca0000000065 */
[----:B------:R0:W-:Y:S01]  /*5f20*/  @P5 STG.E.U16 desc[UR40][R110.64+0x12], R101 ;  /* 0x000012656e005986 */ /* 0x0001e2000c101528 */
[----:B------:R-:W-:-:S13]  /*5f30*/  ISETP.GT.AND P5, PT, R3, 0x80, P0 ;  /* 0x000000800300780c */ /* 0x000fda00007a4270 */
[----:B------:R1:W2:Y:S01]  /*5f40*/  @P5 LDG.E.LTC128B.U16 R120, desc[UR40][R98.64] ;  /* 0x0000002862785981 */ /* 0x0002a2000c1e1520 */
[----:B------:R-:W-:Y:S01]  /*5f50*/  IMAD.WIDE.U32 R114, R108, 0x78, R112 ;  /* 0x000000786c727825 */ /* 0x000fe200078e0070 */
[----:B------:R-:W-:Y:S03]  /*5f60*/  BSSY B1, `(.L_x_42) ;  /* 0x0000016000017945 */ /* 0x000fe60003800000 */
[----:B------:R-:W-:Y:S02]  /*5f70*/  IMAD.IADD R117, R125, 0x1, R115 ;  /* 0x000000017d757824 */ /* 0x000fe400078e0273 */
[----:B------:R-:W-:Y:S02]  /*5f80*/  IMAD.MOV.U32 R116, RZ, RZ, R114 ;  /* 0x000000ffff747224 */ /* 0x000fe400078e0072 */
[----:B------:R-:W-:Y:S02]  /*5f90*/  IMAD R7, R7, 0xf0, RZ ;  /* 0x000000f007077824 */ /* 0x000fe400078e02ff */
[----:B0-----:R-:W-:-:S03]  /*5fa0*/  IMAD.WIDE.U32 R100, R20, R108, R116 ;  /* 0x0000006c14647225 */ /* 0x001fc600078e0074 */
[----:B------:R-:W-:-:S04]  /*5fb0*/  IADD3 R102, P4, R10, R100, RZ ;  /* 0x000000640a667210 */ /* 0x000fc80007f9e0ff */
[----:B------:R-:W-:-:S03]  /*5fc0*/  IADD3.X R103, R11, R121, R101, P4, !PT ;  /* 0x000000790b677210 */ /* 0x000fc600027fe465 */
[----:B------:R-:W-:-:S04]  /*5fd0*/  IMAD.WIDE.U32 R102, R23, R106, R102 ;  /* 0x0000006a17667225 */ /* 0x000fc800078e0066 */
[----:B-1----:R-:W-:Y:S01]  /*5fe0*/  IMAD.IADD R99, R119, 0x1, R103 ;  /* 0x0000000177637824 */ /* 0x002fe200078e0267 */
[----:B------:R-:W-:-:S04]  /*5ff0*/  LEA R98, P4, R102, R14, 0x1 ;  /* 0x0000000e66627211 */ /* 0x000fc800078808ff */
[----:B------:R-:W-:Y:S02]  /*6000*/  LEA.HI.X R99, R102, R15, R99, 0x1, P4 ;  /* 0x0000000f66637211 */ /* 0x000fe400020f0c63 */
[----:B------:R-:W-:Y:S01]  /*6010*/  ISETP.GT.AND P4, PT, R3, 0x80, P3 ;  /* 0x000000800300780c */ /* 0x000fe20001f84270 */
[----:B--2---:R-:W-:-:S05]  /*6020*/  HADD2.F32 R100, -RZ, R120.H0_H0 ;  /* 0x20000078ff647230 */ /* 0x004fca0000004100 */
[----:B------:R-:W-:-:S04]  /*6030*/  FMUL R101, R100, R105 ;  /* 0x0000006964657220 */ /* 0x000fc80000400000 */
[----:B------:R-:W-:Y:S01]  /*6040*/  FFMA R88, R88, R104, R101 ;  /* 0x0000006858587223 */ /* 0x000fe20000000065 */
[----:B------:R-:W-:-:S04]  /*6050*/  IMAD.WIDE.U32 R100, R6, 0xf0, R110 ;  /* 0x000000f006647825 */ /* 0x000fc800078e006e */
[----:B------:R-:W-:Y:S01]  /*6060*/  F2FP.F16.F32.PACK_AB R88, RZ, R88 ;  /* 0x00000058ff58723e */ /* 0x000fe200000000ff */
[----:B------:R-:W-:Y:S02]  /*6070*/  IMAD.IADD R103, R101, 0x1, R7 ;  /* 0x0000000165677824 */ /* 0x000fe400078e0207 */
[----:B------:R-:W-:-:S05]  /*6080*/  @P5 IMAD.MOV.U32 R102, RZ, RZ, R100 ;  /* 0x000000ffff665224 */ /* 0x000fca00078e0064 */
[----:B------:R0:W-:Y:S01]  /*6090*/  @P5 STG.E.U16 desc[UR40][R102.64], R88 ;  /* 0x0000005866005986 */ /* 0x0001e2000c101528 */
[----:B------:R-:W-:Y:S05]  /*60a0*/  @!P4 BRA `(.L_x_43) ;  /* 0x000000000004c947 */ /* 0x000fea0003800000 */
[----:B------:R1:W5:Y:S02]  /*60b0*/  LDG.E.LTC128B.U16 R120, desc[UR40][R98.64+0x2] ;  /* 0x0000022862787981 */ /* 0x000364000c1e1520 */
.L_x_43:
[----:B------:R-:W-:Y:S05]  /*60c0*/  BSYNC B1 ;  /* 0x0000000000017941 */ /* 0x000fea0003800000 */
.L_x_42:
[----:B0----5:R-:W-:Y:S01]  /*60d0*/  HADD2.F32 R88, -RZ, R120.H0_H0 ;  /* 0x20000078ff587230 */ /* 0x021fe20000004100 */
[----:B------:R-:W-:Y:S01]  /*60e0*/  IADD3 R114, P5, R112, R114, RZ ;  /* 0x0000007270727210 */ /* 0x000fe20007fbe0ff */
[----:B------:R-:W-:Y:S01]  /*60f0*/  @P4 IMAD.MOV.U32 R112, RZ, RZ, R100 ;  /* 0x000000ffff704224 */ /* 0x000fe200078e0064 */
[----:B------:R-:W-:Y:S01]  /*6100*/  ISETP.GT.AND P0, PT, R3, 0x88, P0 ;  /* 0x000000880300780c */ /* 0x000fe20000704270 */
[----:B------:R-:W-:Y:S01]  /*6110*/  BSSY B1, `(.L_x_44) ;  /* 0x000000e000017945 */ /* 0x000fe20003800000 */
[----:B------:R-:W-:Y:S01]  /*6120*/  FMUL R88, R88, R105 ;  /* 0x0000006958587220 */ /* 0x000fe20000400000 */
[----:B------:R-:W-:Y:S02]  /*6130*/  IMAD.X R115, R117, 0x1, R113, P5 ;  /* 0x0000000175737824 */ /* 0x000fe400028e0671 */
[----:B------:R-:W-:Y:S02]  /*6140*/  @P4 IMAD.MOV.U32 R113, RZ, RZ, R103 ;  /* 0x000000ffff714224 */ /* 0x000fe400078e0067 */
[----:B------:R-:W-:Y:S01]  /*6150*/  FFMA R88, R89, R104, R88 ;  /* 0x0000006859587223 */ /* 0x000fe20000000058 */
[----:B------:R-:W-:-:S04]  /*6160*/  IMAD.WIDE.U32 R108, R20, R108, R114 ;  /* 0x0000006c146c7225 */ /* 0x000fc800078e0072 */
[----:B------:R-:W-:-:S04]  /*6170*/  F2FP.F16.F32.PACK_AB R88, RZ, R88 ;  /* 0x00000058ff58723e */ /* 0x000fc800000000ff */
[----:B------:R-:W-:Y:S02]  /*6180*/  PRMT R21, R88, 0x7610, R21 ;  /* 0x0000761058157816 */ /* 0x000fe40000000015 */
[----:B------:R-:W-:-:S03]  /*6190*/  IADD3 R88, P5, R10, R108, RZ ;  /* 0x0000006c0a587210 */ /* 0x000fc60007fbe0ff */
[----:B------:R0:W-:Y:S01]  /*61a0*/  @P4 STG.E.U16 desc[UR40][R112.64+0x2], R21 ;  /* 0x0000021570004986 */ /* 0x0001e2000c101528 */
[----:B------:R-:W-:-:S04]  /*61b0*/  LEA R20, P4, R122, R14, 0x1 ;  /* 0x0000000e7a147211 */ /* 0x000fc800078808ff */
[----:B0-----:R-:W-:Y:S01]  /*61c0*/  LEA.HI.X R21, R122, R15, R123, 0x1, P4 ;  /* 0x0000000f7a157211 */ /* 0x001fe200020f0c7b */
[----:B------:R-:W-:Y:S08]  /*61d0*/  @!P0 BRA `(.L_x_45) ;  /* 0x0000000000048947 */ /* 0x000ff00003800000 */
[----:B------:R0:W5:Y:S02]  /*61e0*/  LDG.E.LTC128B.U16 R120, desc[UR40][R20.64] ;  /* 0x0000002814787981 */ /* 0x000164000c1e1520 */
.L_x_45:
[----:B------:R-:W-:Y:S05]  /*61f0*/  BSYNC B1 ;  /* 0x0000000000017941 */ /* 0x000fea0003800000 */
.L_x_44:
[----:B-----5:R-:W-:Y:S01]  /*6200*/  HADD2.F32 R10, -RZ, R120.H0_H0 ;  /* 0x20000078ff0a7230 */ /* 0x020fe20000004100 */
[----:B------:R-:W-:Y:S01]  /*6210*/  IADD3.X R89, R11, R121, R109, P5, !PT ;  /* 0x000000790b597210 */ /* 0x000fe20002ffe46d */
[----:B------:R-:W-:Y:S01]  /*6220*/  BSSY B1, `(.L_x_46) ;  /* 0x000000e000017945 */ /* 0x000fe20003800000 */
[----:B------:R-:W-:Y:S02]  /*6230*/  ISETP.GT.AND P3, PT, R3, 0x88, P3 ;  /* 0x000000880300780c */ /* 0x000fe40001f64270 */
[----:B------:R-:W-:Y:S01]  /*6240*/  FMUL R11, R10, R105 ;  /* 0x000000690a0b7220 */ /* 0x000fe20000400000 */
[----:B0-----:R-:W-:Y:S01]  /*6250*/  IMAD.WIDE.U32 R20, R23, R106, R88 ;  /* 0x0000006a17147225 */ /* 0x001fe200078e0058 */
[----:B------:R-:W-:-:S03]  /*6260*/  IADD3 R10, P4, R5, R100, RZ ;  /* 0x00000064050a7210 */ /* 0x000fc60007f9e0ff */
[----:B------:R-:W-:Y:S01]  /*6270*/  FFMA R11, R90, R104, R11 ;  /* 0x000000685a0b7223 */ /* 0x000fe2000000000b */
[----:B------:R-:W-:Y:S01]  /*6280*/  IMAD.IADD R119, R119, 0x1, R21 ;  /* 0x0000000177777824 */ /* 0x000fe200078e0215 */
[----:B------:R-:W-:-:S03]  /*6290*/  LEA R14, P5, R20, R14, 0x1 ;  /* 0x0000000e140e7211 */ /* 0x000fc600078a08ff */
[----:B------:R-:W-:Y:S01]  /*62a0*/  F2FP.F16.F32.PACK_AB R21, RZ, R11 ;  /* 0x0000000bff15723e */ /* 0x000fe200000000ff */
[----:B------:R-:W-:Y:S01]  /*62b0*/  IMAD.X R11, R103, 0x1, R107, P4 ;  /* 0x00000001670b7824 */ /* 0x000fe200020e066b */
[----:B------:R-:W-:-:S04]  /*62c0*/  LEA.HI.X R15, R20, R15, R119, 0x1, P5 ;  /* 0x0000000f140f7211 */ /* 0x000fc800028f0c77 */
[----:B------:R0:W-:Y:S01]  /*62d0*/  @P0 STG.E.U16 desc[UR40][R10.64], R21 ;  /* 0x000000150a000986 */ /* 0x0001e2000c101528 */
[----:B------:R-:W-:Y:S05]  /*62e0*/  @!P3 BRA `(.L_x_47) ;  /* 0x000000000004b947 */ /* 0x000fea0003800000 */
[----:B------:R2:W5:Y:S02]  /*62f0*/  LDG.E.LTC128B.U16 R120, desc[UR40][R14.64+0x2] ;  /* 0x000002280e787981 */ /* 0x000564000c1e1520 */
.L_x_47:
[----:B------:R-:W-:Y:S05]  /*6300*/  BSYNC B1 ;  /* 0x0000000000017941 */ /* 0x000fea0003800000 */
.L_x_46:
        /* <DEDUP_REMOVED lines=9> */
.L_x_49:
[----:B------:R-:W-:Y:S05]  /*63a0*/  BSYNC B1 ;  /* 0x0000000000017941 */ /* 0x000fea0003800000 */
.L_x_48:
[----:B0----5:R-:W-:Y:S01]  /*63b0*/  HADD2.F32 R20, -RZ, R120.H0_H0 ;  /* 0x20000078ff147230 */ /* 0x021fe20000004100 */
[----:B------:R-:W-:Y:S01]  /*63c0*/  ISETP.GT.AND P3, PT, R3, 0x80, P2 ;  /* 0x000000800300780c */ /* 0x000fe20001764270 */
[----:B------:R-:W-:Y:S03]  /*63d0*/  BSSY B1, `(.L_x_50) ;  /* 0x000000a000017945 */ /* 0x000fe60003800000 */
[----:B------:R-:W-:Y:S01]  /*63e0*/  FMUL R21, R20, R105 ;  /* 0x0000006914157220 */ /* 0x000fe20000400000 */
[----:B------:R-:W-:-:S03]  /*63f0*/  @P0 IMAD.MOV.U32 R20, RZ, RZ, R100 ;  /* 0x000000ffff140224 */ /* 0x000fc600078e0064 */
[----:B------:R-:W-:-:S05]  /*6400*/  FFMA R21, R92, R104, R21 ;  /* 0x000000685c157223 */ /* 0x000fca0000000015 */
[----:B------:R-:W-:-:S04]  /*6410*/  F2FP.F16.F32.PACK_AB R21, RZ, R21 ;  /* 0x00000015ff15723e */ /* 0x000fc800000000ff */
[----:B------:R-:W-:Y:S01]  /*6420*/  PRMT R23, R21, 0x7610, R23 ;  /* 0x0000761015177816 */ /* 0x000fe20000000017 */
[----:B------:R-:W-:-:S05]  /*6430*/  @P0 IMAD.MOV.U32 R21, RZ, RZ, R103 ;  /* 0x000000ffff150224 */ /* 0x000fca00078e0067 */
[----:B------:R0:W-:Y:S01]  /*6440*/  @P0 STG.E.U16 desc[UR40][R20.64+0x10], R23 ;  /* 0x0000101714000986 */ /* 0x0001e2000c101528 */
[----:B------:R-:W-:Y:S05]  /*6450*/  @!P3 BRA `(.L_x_51) ;  /* 0x000000000004b947 */ /* 0x000fea0003800000 */
[----:B------:R0:W5:Y:S02]  /*6460*/  LDG.E.LTC128B.U16 R120, desc[UR40][R98.64+0x12] ;  /* 0x0000122862787981 */ /* 0x000164000c1e1520 */
.L_x_51:
[----:B------:R-:W-:Y:S05]  /*6470*/  BSYNC B1 ;  /* 0x0000000000017941 */ /* 0x000fea0003800000 */
.L_x_50:
[----:B0----5:R-:W-:Y:S01]  /*6480*/  HADD2.F32 R20, -RZ, R120.H0_H0 ;  /* 0x20000078ff147230 */ /* 0x021fe20000004100 */
[----:B------:R-:W-:Y:S01]  /*6490*/  ISETP.GT.AND P1, PT, R3, 0x88, P1 ;  /* 0x000000880300780c */ /* 0x000fe20000f24270 */
[----:B------:R-:W-:Y:S01]  /*64a0*/  @P3 IMAD.MOV.U32 R101, RZ, RZ, R103 ;  /* 0x000000ffff653224 */ /* 0x000fe200078e0067 */
[----:B------:R-:W-:Y:S02]  /*64b0*/  BSSY B1, `(.L_x_52) ;  /* 0x0000007000017945 */ /* 0x000fe40003800000 */
[----:B------:R-:W-:-:S04]  /*64c0*/  FMUL R20, R20, R105 ;  /* 0x0000006914147220 */ /* 0x000fc80000400000 */
[----:B------:R-:W-:-:S05]  /*64d0*/  FFMA R20, R93, R104, R20 ;  /* 0x000000685d147223 */ /* 0x000fca0000000014 */
[----:B------:R-:W-:-:S05]  /*64e0*/  F2FP.F16.F32.PACK_AB R20, RZ, R20 ;  /* 0x00000014ff14723e */ /* 0x000fca00000000ff */
[----:B------:R0:W-:Y:S01]  /*64f0*/  @P3 STG.E.U16 desc[UR40][R100.64+0x12], R20 ;  /* 0x0000121464003986 */ /* 0x0001e2000c101528 */
[----:B------:R-:W-:Y:S05]  /*6500*/  @!P1 BRA `(.L_x_53) ;  /* 0x0000000000049947 */ /* 0x000fea0003800000 */
[----:B------:R0:W5:Y:S02]  /*6510*/  LDG.E.LTC128B.U16 R120, desc[UR40][R14.64+0x10] ;  /* 0x000010280e787981 */ /* 0x000164000c1e1520 */
.L_x_53:
[----:B------:R-:W-:Y:S05]  /*6520*/  BSYNC B1 ;  /* 0x0000000000017941 */ /* 0x000fea0003800000 */
.L_x_52:
        /* <DEDUP_REMOVED lines=9> */
.L_x_55:
[----:B------:R-:W-:Y:S05]  /*65c0*/  BSYNC B1 ;  /* 0x0000000000017941 */ /* 0x000fea0003800000 */
.L_x_54:
[----:B-----5:R-:W-:Y:S01]  /*65d0*/  HADD2.F32 R20, -RZ, R120.H0_H0 ;  /* 0x20000078ff147230 */ /* 0x020fe20000004100 */
[----:B------:R-:W-:Y:S01]  /*65e0*/  ISETP.GT.AND P3, PT, R4, 0x10, PT ;  /* 0x000000100400780c */ /* 0x000fe20003f64270 */
[----:B------:R-:W-:Y:S03]  /*65f0*/  BSSY B1, `(.L_x_56) ;  /* 0x0000008000017945 */ /* 0x000fe60003800000 */
[----:B------:R-:W-:Y:S01]  /*6600*/  FMUL R20, R20, R105 ;  /* 0x0000006914147220 */ /* 0x000fe20000400000 */
[----:B------:R-:W-:-:S03]  /*6610*/  ISETP.GT.AND P0, PT, R3, RZ, P3 ;  /* 0x000000ff0300720c */ /* 0x000fc60001f04270 */
[----:B------:R-:W-:-:S05]  /*6620*/  FFMA R20, R95, R104, R20 ;  /* 0x000000685f147223 */ /* 0x000fca0000000014 */
[----:B------:R-:W-:-:S05]  /*6630*/  F2FP.F16.F32.PACK_AB R20, RZ, R20 ;  /* 0x00000014ff14723e */ /* 0x000fca00000000ff */
[----:B------:R0:W-:Y:S01]  /*6640*/  @P2 STG.E.U16 desc[UR40][R10.64+0x12], R20 ;  /* 0x000012140a002986 */ /* 0x0001e2000c101528 */
[----:B------:R-:W-:Y:S05]  /*6650*/  @!P0 BRA `(.L_x_57) ;  /* 0x0000000000048947 */ /* 0x000fea0003800000 */
[----:B------:R0:W5:Y:S02]  /*6660*/  LDG.E.LTC128B.U16 R120, desc[UR40][R12.64+0x20] ;  /* 0x000020280c787981 */ /* 0x000164000c1e1520 */
.L_x_57:
[----:B------:R-:W-:Y:S05]  /*6670*/  BSYNC B1 ;  /* 0x0000000000017941 */ /* 0x000fea0003800000 */
.L_x_56:
[----:B0----5:R-:W-:Y:S01]  /*6680*/  HADD2.F32 R10, -RZ, R120.H0_H0 ;  /* 0x20000078ff0a7230 */ /* 0x021fe20000004100 */
        /* <DEDUP_REMOVED lines=9> */
.L_x_59:
[----:B------:R-:W-:Y:S05]  /*6720*/  BSYNC B1 ;  /* 0x0000000000017941 */ /* 0x000fea0003800000 */
.L_x_58:
        /* <DEDUP_REMOVED lines=9> */
.L_x_61:
[----:B------:R-:W-:Y:S05]  /*67c0*/  BSYNC B1 ;  /* 0x0000000000017941 */ /* 0x000fea0003800000 */
.L_x_60:
        /* <DEDUP_REMOVED lines=9> */
.L_x_63:
[----:B------:R-:W-:Y:S05]  /*6860*/  BSYNC B1 ;  /* 0x0000000000017941 */ /* 0x000fea0003800000 */
.L_x_62:
        /* <DEDUP_REMOVED lines=10> */
.L_x_65:
[----:B------:R-:W-:Y:S05]  /*6910*/  BSYNC B1 ;  /* 0x0000000000017941 */ /* 0x000fea0003800000 */
.L_x_64:
        /* <DEDUP_REMOVED lines=10> */
.L_x_67:
[----:B------:R-:W-:Y:S05]  /*69c0*/  BSYNC B1 ;  /* 0x0000000000017941 */ /* 0x000fea0003800000 */
.L_x_66:
        /* <DEDUP_REMOVED lines=9> */
.L_x_69:
[----:B------:R-:W-:Y:S05]  /*6a60*/  BSYNC B1 ;  /* 0x0000000000017941 */ /* 0x000fea0003800000 */
.L_x_68:
        /* <DEDUP_REMOVED lines=9> */
.L_x_71:
[----:B------:R-:W-:Y:S05]  /*6b00*/  BSYNC B1 ;  /* 0x0000000000017941 */ /* 0x000fea0003800000 */
.L_x_70:
        /* <DEDUP_REMOVED lines=9> */
.L_x_73:
[----:B------:R-:W-:Y:S05]  /*6ba0*/  BSYNC B1 ;  /* 0x0000000000017941 */ /* 0x000fea0003800000 */
.L_x_72:
[----:B0----5:R-:W-:Y:S01]  /*6bb0*/  HADD2.F32 R10, -RZ, R120.H0_H0 ;  /* 0x20000078ff0a7230 */ /* 0x021fe20000004100 */
[----:B------:R-:W-:Y:S01]  /*6bc0*/  ISETP.GT.AND P4, PT, R3, 0x80, P2 ;  /* 0x000000800300780c */ /* 0x000fe20001784270 */
[----:B------:R-:W-:Y:S03]  /*6bd0*/  BSSY B1, `(.L_x_74) ;  /* 0x000000a000017945 */ /* 0x000fe60003800000 */
[----:B------:R-:W-:-:S04]  /*6be0*/  FMUL R11, R10, R105 ;  /* 0x000000690a0b7220 */ /* 0x000fc80000400000 */
[----:B------:R-:W-:Y:S01]  /*6bf0*/  FFMA R72, R72, R104, R11 ;  /* 0x0000006848487223 */ /* 0x000fe2000000000b */
[----:B------:R-:W-:-:S04]  /*6c00*/  IMAD.WIDE.U32 R10, R6, 0xf0, R110 ;  /* 0x000000f0060a7825 */ /* 0x000fc800078e006e */
[----:B------:R-:W-:Y:S01]  /*6c10*/  F2FP.F16.F32.PACK_AB R72, RZ, R72 ;  /* 0x00000048ff48723e */ /* 0x000fe200000000ff */
[----:B------:R-:W-:Y:S02]  /*6c20*/  IMAD.IADD R7, R7, 0x1, R11 ;  /* 0x0000000107077824 */ /* 0x000fe400078e020b */
[----:B------:R-:W-:-:S05]  /*6c30*/  IMAD.MOV.U32 R6, RZ, RZ, R10 ;  /* 0x000000ffff067224 */ /* 0x000fca00078e000a */
[----:B------:R0:W-:Y:S01]  /*6c40*/  @P5 STG.E.U16 desc[UR40][R6.64+0x20], R72 ;  /* 0x0000204806005986 */ /* 0x0001e2000c101528 */
[----:B------:R-:W-:Y:S05]  /*6c50*/  @!P4 BRA `(.L_x_75) ;  /* 0x000000000004c947 */ /* 0x000fea0003800000 */
[----:B------:R0:W5:Y:S02]  /*6c60*/  LDG.E.LTC128B.U16 R120, desc[UR40][R98.64+0x22] ;  /* 0x0000222862787981 */ /* 0x000164000c1e1520 */
.L_x_75:
[----:B------:R-:W-:Y:S05]  /*6c70*/  BSYNC B1 ;  /* 0x0000000000017941 */ /* 0x000fea0003800000 */
.L_x_74:
        /* <DEDUP_REMOVED lines=9> */
.L_x_77:
[----:B------:R-:W-:Y:S05]  /*6d10*/  BSYNC B1 ;  /* 0x0000000000017941 */ /* 0x000fea0003800000 */
.L_x_76:
[----:B0----5:R-:W-:Y:S01]  /*6d20*/  HADD2.F32 R20, -RZ, R120.H0_H0 ;  /* 0x20000078ff147230 */ /* 0x021fe20000004100 */
[----:B------:R-:W-:Y:S01]  /*6d30*/  IADD3 R10, P4, R5, R10, RZ ;  /* 0x0000000a050a7210 */ /* 0x000fe20007f9e0ff */
[----:B------:R-:W-:Y:S01]  /*6d40*/  BSSY B1, `(.L_x_78) ;  /* 0x0000009000017945 */ /* 0x000fe20003800000 */
[----:B------:R-:W-:Y:S02]  /*6d50*/  ISETP.GT.AND P2, PT, R3, 0x88, P2 ;  /* 0x000000880300780c */ /* 0x000fe40001744270 */
[----:B------:R-:W-:-:S04]  /*6d60*/  FMUL R11, R20, R105 ;  /* 0x00000069140b7220 */ /* 0x000fc80000400000 */
[----:B------:R-:W-:-:S05]  /*6d70*/  FFMA R11, R74, R104, R11 ;  /* 0x000000684a0b7223 */ /* 0x000fca000000000b */
[----:B------:R-:W-:Y:S01]  /*6d80*/  F2FP.F16.F32.PACK_AB R5, RZ, R11 ;  /* 0x0000000bff05723e */ /* 0x000fe200000000ff */
[----:B------:R-:W-:-:S05]  /*6d90*/  IMAD.X R11, R107, 0x1, R7, P4 ;  /* 0x000000016b0b7824 */ /* 0x000fca00020e0607 */
[----:B------:R0:W-:Y:S01]  /*6da0*/  @P3 STG.E.U16 desc[UR40][R10.64+0x20], R5 ;  /* 0x000020050a003986 */ /* 0x0001e2000c101528 */
[----:B------:R-:W-:Y:S05]  /*6db0*/  @!P2 BRA `(.L_x_79) ;  /* 0x000000000004a947 */ /* 0x000fea0003800000 */
[----:B------:R0:W5:Y:S02]  /*6dc0*/  LDG.E.LTC128B.U16 R120, desc[UR40][R14.64+0x22] ;  /* 0x000022280e787981 */ /* 0x000164000c1e1520 */
.L_x_79:
[----:B------:R-:W-:Y:S05]  /*6dd0*/  BSYNC B1 ;  /* 0x0000000000017941 */ /* 0x000fea0003800000 */
.L_x_78:
        /* <DEDUP_REMOVED lines=9> */
.L_x_81:
[----:B------:R-:W-:Y:S05]  /*6e70*/  BSYNC B1 ;  /* 0x0000000000017941 */ /* 0x000fea0003800000 */
.L_x_80:
        /* <DEDUP_REMOVED lines=9> */
.L_x_83:
[----:B------:R-:W-:Y:S05]  /*6f10*/  BSYNC B1 ;  /* 0x0000000000017941 */ /* 0x000fea0003800000 */
.L_x_82:
        /* <DEDUP_REMOVED lines=9> */
.L_x_85:
[----:B------:R-:W-:Y:S05]  /*6fb0*/  BSYNC B1 ;  /* 0x0000000000017941 */ /* 0x000fea0003800000 */
.L_x_84:
        /* <DEDUP_REMOVED lines=9> */
.L_x_87:
[----:B------:R-:W-:Y:S05]  /*7050*/  BSYNC B1 ;  /* 0x0000000000017941 */ /* 0x000fea0003800000 */
.L_x_86:
        /* <DEDUP_REMOVED lines=10> */
.L_x_89:
[----:B------:R-:W-:Y:S05]  /*7100*/  BSYNC B1 ;  /* 0x0000000000017941 */ /* 0x000fea0003800000 */
.L_x_88:
        /* <DEDUP_REMOVED lines=10> */
.L_x_91:
[----:B------:R-:W-:Y:S05]  /*71b0*/  BSYNC B1 ;  /* 0x0000000000017941 */ /* 0x000fea0003800000 */
.L_x_90:
        /* <DEDUP_REMOVED lines=9> */
.L_x_93:
[----:B------:R-:W-:Y:S05]  /*7250*/  BSYNC B1 ;  /* 0x0000000000017941 */ /* 0x000fea0003800000 */
.L_x_92:
        /* <DEDUP_REMOVED lines=9> */
.L_x_95:
[----:B------:R-:W-:Y:S05]  /*72f0*/  BSYNC B1 ;  /* 0x0000000000017941 */ /* 0x000fea0003800000 */
.L_x_94:
        /* <DEDUP_REMOVED lines=10> */
.L_x_97:
[----:B------:R-:W-:Y:S05]  /*73a0*/  BSYNC B1 ;  /* 0x0000000000017941 */ /* 0x000fea0003800000 */
.L_x_96:
        /* <DEDUP_REMOVED lines=10> */
.L_x_99:
[----:B------:R-:W-:Y:S05]  /*7450*/  BSYNC B1 ;  /* 0x0000000000017941 */ /* 0x000fea0003800000 */
.L_x_98:
        /* <DEDUP_REMOVED lines=9> */
.L_x_101:
[----:B------:R-:W-:Y:S05]  /*74f0*/  BSYNC B1 ;  /* 0x0000000000017941 */ /* 0x000fea0003800000 */
.L_x_100:
        /* <DEDUP_REMOVED lines=9> */
.L_x_103:
[----:B------:R-:W-:Y:S05]  /*7590*/  BSYNC B1 ;  /* 0x0000000000017941 */ /* 0x000fea0003800000 */
.L_x_102:
        /* <DEDUP_REMOVED lines=9> */
.L_x_105:
[----:B------:R-:W-:Y:S05]  /*7630*/  BSYNC B1 ;  /* 0x0000000000017941 */ /* 0x000fea0003800000 */
.L_x_104:
        /* <DEDUP_REMOVED lines=9> */
.L_x_107:
[----:B------:R-:W-:Y:S05]  /*76d0*/  BSYNC B1 ;  /* 0x0000000000017941 */ /* 0x000fea0003800000 */
.L_x_106:
        /* <DEDUP_REMOVED lines=9> */
.L_x_109:
[----:B------:R-:W-:Y:S05]  /*7770*/  BSYNC B1 ;  /* 0x0000000000017941 */ /* 0x000fea0003800000 */
.L_x_108:
        /* <DEDUP_REMOVED lines=9> */
.L_x_111:
[----:B------:R-:W-:Y:S05]  /*7810*/  BSYNC B1 ;  /* 0x0000000000017941 */ /* 0x000fea0003800000 */
.L_x_110:
        /* <DEDUP_REMOVED lines=9> */
.L_x_113:
[----:B------:R-:W-:Y:S05]  /*78b0*/  BSYNC B1 ;  /* 0x0000000000017941 */ /* 0x000fea0003800000 */
.L_x_112:
        /* <DEDUP_REMOVED lines=9> */
.L_x_115:
[----:B------:R-:W-:Y:S05]  /*7950*/  BSYNC B1 ;  /* 0x0000000000017941 */ /* 0x000fea0003800000 */
.L_x_114:
        /* <DEDUP_REMOVED lines=9> */
.L_x_117:
[----:B------:R-:W-:Y:S05]  /*79f0*/  BSYNC B1 ;  /* 0x0000000000017941 */ /* 0x000fea0003800000 */
.L_x_116:
        /* <DEDUP_REMOVED lines=9> */
.L_x_119:
[----:B------:R-:W-:Y:S05]  /*7a90*/  BSYNC B1 ;  /* 0x0000000000017941 */ /* 0x000fea0003800000 */
.L_x_118:
        /* <DEDUP_REMOVED lines=10> */
.L_x_121:
[----:B------:R-:W-:Y:S05]  /*7b40*/  BSYNC B1 ;  /* 0x0000000000017941 */ /* 0x000fea0003800000 */
.L_x_120:
        /* <DEDUP_REMOVED lines=10> */
.L_x_123:
[----:B------:R-:W-:Y:S05]  /*7bf0*/  BSYNC B1 ;  /* 0x0000000000017941 */ /* 0x000fea0003800000 */
.L_x_122:
        /* <DEDUP_REMOVED lines=9> */
.L_x_125:
[----:B------:R-:W-:Y:S05]  /*7c90*/  BSYNC B1 ;  /* 0x0000000000017941 */ /* 0x000fea0003800000 */
.L_x_124:
        /* <DEDUP_REMOVED lines=9> */
.L_x_127:
[----:B------:R-:W-:Y:S05]  /*7d30*/  BSYNC B1 ;  /* 0x0000000000017941 */ /* 0x000fea0003800000 */
.L_x_126:
        /* <DEDUP_REMOVED lines=10> */
.L_x_129:
[----:B------:R-:W-:Y:S05]  /*7de0*/  BSYNC B1 ;  /* 0x0000000000017941 */ /* 0x000fea0003800000 */
.L_x_128:
        /* <DEDUP_REMOVED lines=10> */
.L_x_131:
[----:B------:R-:W-:Y:S05]  /*7e90*/  BSYNC B1 ;  /* 0x0000000000017941 */ /* 0x000fea0003800000 */
.L_x_130:
        /* <DEDUP_REMOVED lines=9> */
.L_x_133:
[----:B------:R-:W-:Y:S05]  /*7f30*/  BSYNC B1 ;  /* 0x0000000000017941 */ /* 0x000fea0003800000 */
.L_x_132:
        /* <DEDUP_REMOVED lines=9> */
.L_x_135:
[----:B------:R-:W-:Y:S05]  /*7fd0*/  BSYNC B1 ;  /* 0x0000000000017941 */ /* 0x000fea0003800000 */
.L_x_134:
        /* <DEDUP_REMOVED lines=9> */
.L_x_137:
[----:B------:R-:W-:Y:S05]  /*8070*/  BSYNC B1 ;  /* 0x0000000000017941 */ /* 0x000fea0003800000 */
.L_x_136:
        /* <DEDUP_REMOVED lines=9> */
.L_x_139:
[----:B------:R-:W-:Y:S05]  /*8110*/  BSYNC B1 ;  /* 0x0000000000017941 */ /* 0x000fea0003800000 */
.L_x_138:
        /* <DEDUP_REMOVED lines=9> */
.L_x_141:
[----:B------:R-:W-:Y:S05]  /*81b0*/  BSYNC B1 ;  /* 0x0000000000017941 */ /* 0x000fea0003800000 */
.L_x_140:
        /* <DEDUP_REMOVED lines=9> */
.L_x_143:
[----:B------:R-:W-:Y:S05]  /*8250*/  BSYNC B1 ;  /* 0x0000000000017941 */ /* 0x000fea0003800000 */
.L_x_142:
        /* <DEDUP_REMOVED lines=9> */
.L_x_145:
[----:B------:R-:W-:Y:S05]  /*82f0*/  BSYNC B1 ;  /* 0x0000000000017941 */ /* 0x000fea0003800000 */
.L_x_144:
        /* <DEDUP_REMOVED lines=9> */
.L_x_147:
[----:B------:R-:W-:Y:S05]  /*8390*/  BSYNC B1 ;  /* 0x0000000000017941 */ /* 0x000fea0003800000 */
.L_x_146:
        /* <DEDUP_REMOVED lines=9> */
.L_x_149:
[----:B------:R-:W-:Y:S05]  /*8430*/  BSYNC B1 ;  /* 0x0000000000017941 */ /* 0x000fea0003800000 */
.L_x_148:
        /* <DEDUP_REMOVED lines=9> */
.L_x_151:
[----:B------:R-:W-:Y:S05]  /*84d0*/  BSYNC B1 ;  /* 0x0000000000017941 */ /* 0x000fea0003800000 */
.L_x_150:
        /* <DEDUP_REMOVED lines=10> */
.L_x_153:
[----:B------:R-:W-:Y:S05]  /*8580*/  BSYNC B1 ;  /* 0x0000000000017941 */ /* 0x000fea0003800000 */
.L_x_152:
        /* <DEDUP_REMOVED lines=10> */
.L_x_155:
[----:B------:R-:W-:Y:S05]  /*8630*/  BSYNC B1 ;  /* 0x0000000000017941 */ /* 0x000fea0003800000 */
.L_x_154:
        /* <DEDUP_REMOVED lines=9> */
.L_x_157:
[----:B------:R-:W-:Y:S05]  /*86d0*/  BSYNC B1 ;  /* 0x0000000000017941 */ /* 0x000fea0003800000 */
.L_x_156:
        /* <DEDUP_REMOVED lines=9> */
.L_x_159:
[----:B------:R-:W-:Y:S05]  /*8770*/  BSYNC B1 ;  /* 0x0000000000017941 */ /* 0x000fea0003800000 */
.L_x_158:
        /* <DEDUP_REMOVED lines=10> */
.L_x_161:
[----:B------:R-:W-:Y:S05]  /*8820*/  BSYNC B1 ;  /* 0x0000000000017941 */ /* 0x000fea0003800000 */
.L_x_160:
        /* <DEDUP_REMOVED lines=10> */
.L_x_163:
[----:B------:R-:W-:Y:S05]  /*88d0*/  BSYNC B1 ;  /* 0x0000000000017941 */ /* 0x000fea0003800000 */
.L_x_162:
        /* <DEDUP_REMOVED lines=9> */
.L_x_165:
[----:B------:R-:W-:Y:S05]  /*8970*/  BSYNC B1 ;  /* 0x0000000000017941 */ /* 0x000fea0003800000 */
.L_x_164:
        /* <DEDUP_REMOVED lines=9> */
.L_x_167:
[----:B------:R-:W-:Y:S05]  /*8a10*/  BSYNC B1 ;  /* 0x0000000000017941 */ /* 0x000fea0003800000 */
.L_x_166:
        /* <DEDUP_REMOVED lines=9> */
.L_x_169:
[----:B------:R-:W-:Y:S05]  /*8ab0*/  BSYNC B1 ;  /* 0x0000000000017941 */ /* 0x000fea0003800000 */
.L_x_168:
        /* <DEDUP_REMOVED lines=9> */
.L_x_171:
[----:B------:R-:W-:Y:S05]  /*8b50*/  BSYNC B1 ;  /* 0x0000000000017941 */ /* 0x000fea0003800000 */
.L_x_170:
        /* <DEDUP_REMOVED lines=9> */
.L_x_173:
[----:B------:R-:W-:Y:S05]  /*8bf0*/  BSYNC B1 ;  /* 0x0000000000017941 */ /* 0x000fea0003800000 */
.L_x_172:
        /* <DEDUP_REMOVED lines=9> */
.L_x_175:
[----:B------:R-:W-:Y:S05]  /*8c90*/  BSYNC B1 ;  /* 0x0000000000017941 */ /* 0x000fea0003800000 */
.L_x_174:
        /* <DEDUP_REMOVED lines=9> */
.L_x_177:
[----:B------:R-:W-:Y:S05]  /*8d30*/  BSYNC B1 ;  /* 0x0000000000017941 */ /* 0x000fea0003800000 */
.L_x_176:
        /* <DEDUP_REMOVED lines=9> */
.L_x_179:
[----:B------:R-:W-:Y:S05]  /*8dd0*/  BSYNC B1 ;  /* 0x0000000000017941 */ /* 0x000fea0003800000 */
.L_x_178:
        /* <DEDUP_REMOVED lines=9> */
.L_x_181:
[----:B------:R-:W-:Y:S05]  /*8e70*/  BSYNC B1 ;  /* 0x0000000000017941 */ /* 0x000fea0003800000 */
.L_x_180:
        /* <DEDUP_REMOVED lines=9> */
.L_x_183:
[----:B------:R-:W-:Y:S05]  /*8f10*/  BSYNC B1 ;  /* 0x0000000000017941 */ /* 0x000fea0003800000 */
.L_x_182:
[----:B------:R-:W-:Y:S05]  /*8f20*/  @!P0 BRA `(.L_x_184) ;  /* 0x0000001400c08947 */ /* 0x000fea0003800000 */
[----:B-----5:R-:W-:-:S05]  /*8f30*/  HADD2.F32 R120, -RZ, R120.H0_H0 ;  /* 0x20000078ff787230 */ /* 0x020fca0000004100 */
[----:B------:R-:W-:-:S04]  /*8f40*/  FMUL R120, R120, R105 ;  /* 0x0000006978787220 */ /* 0x000fc80000400000 */
[----:B------:R-:W-:-:S05]  /*8f50*/  FFMA R120, R31, R104, R120 ;  /* 0x000000681f787223 */ /* 0x000fca0000000078 */
[----:B------:R-:W-:-:S05]  /*8f60*/  F2FP.F16.F32.PACK_AB R120, RZ, R120 ;  /* 0x00000078ff78723e */ /* 0x000fca00000000ff */
[----:B------:R0:W-:Y:S01]  /*8f70*/  STG.E.U16 desc[UR40][R10.64+0x92], R120 ;  /* 0x000092780a007986 */ /* 0x0001e2000c101528 */
[----:B------:R-:W-:Y:S05]  /*8f80*/  BRA `(.L_x_184) ;  /* 0x0000001400a87947 */ /* 0x000fea0003800000 */
.L_x_29:
[----:B------:R-:W-:Y:S01]  /*8f90*/  ULDC.64 UR4, c[0x0][0x5c0] ;  /* 0x0001700000047ab9 */ /* 0x000fe20000000a00 */
[-C--:B------:R-:W-:Y:S01]  /*8fa0*/  FMUL R96, R96, R104.reuse ;  /* 0x0000006860607220 */ /* 0x080fe20000400000 */
[----:B------:R-:W-:Y:S01]  /*8fb0*/  LEA R8, P2, R112, UR4, 0x1 ;  /* 0x0000000470087c11 */ /* 0x000fe2000f8408ff */
[----:B------:R-:W-:Y:S01]  /*8fc0*/  IMAD.SHL.U32 R23, R6, 0x10, RZ ;  /* 0x0000001006177824 */ /* 0x000fe200078e00ff */
[----:B------:R-:W-:Y:S01]  /*8fd0*/  ISETP.GT.AND P3, PT, R4, 0x1, PT ;  /* 0x000000010400780c */ /* 0x000fe20003f64270 */
[----:B------:R-:W-:Y:S01]  /*8fe0*/  FMUL R97, R97, R104 ;  /* 0x0000006861617220 */ /* 0x000fe20000400000 */
[----:B------:R-:W-:Y:S01]  /*8ff0*/  F2FP.F16.F32.PACK_AB R96, RZ, R96 ;  /* 0x00000060ff60723e */ /* 0x000fe200000000ff */
[-C--:B------:R-:W-:Y:S01]  /*9000*/  FMUL R99, R99, R104.reuse ;  /* 0x0000006863637220 */ /* 0x080fe20000400000 */
[----:B------:R-:W-:Y:S01]  /*9010*/  LEA.HI.X R9, R112, UR5, R123, 0x1, P2 ;  /* 0x0000000570097c11 */ /* 0x000fe200090f0c7b */
[-C--:B------:R-:W-:Y:S01]  /*9020*/  FMUL R98, R98, R104.reuse ;  /* 0x0000006862627220 */ /* 0x080fe20000400000 */
[----:B------:R-:W-:Y:S01]  /*9030*/  ISETP.GT.AND P2, PT, R3, RZ, P3 ;  /* 0x000000ff0300720c */ /* 0x000fe20001f44270 */
[-C--:B------:R-:W-:Y:S01]  /*9040*/  FMUL R101, R101, R104.reuse ;  /* 0x0000006865657220 */ /* 0x080fe20000400000 */
[----:B------:R-:W-:Y:S01]  /*9050*/  SHF.L.U64.HI R5, R6, 0x4, R7 ;  /* 0x0000000406057819 */ /* 0x000fe20000010207 */
[----:B------:R-:W-:Y:S01]  /*9060*/  @P1 STG.E.U16 desc[UR40][R8.64], R96 ;  /* 0x0000006008001986 */ /* 0x000fe2000c101528 */
[----:B------:R-:W-:Y:S01]  /*9070*/  ISETP.GT.AND P1, PT, R3, 0x8, P3 ;  /* 0x000000080300780c */ /* 0x000fe20001f24270 */
[----:B------:R-:W-:Y:S01]  /*9080*/  FMUL R100, R100, R104 ;  /* 0x0000006864647220 */ /* 0x000fe20000400000 */
[----:B------:R-:W-:Y:S01]  /*9090*/  IADD3 R10, P4, R23, R8, RZ ;  /* 0x00000008170a7210 */ /* 0x000fe20007f9e0ff */
[-C--:B------:R-:W-:Y:S01]  /*90a0*/  FMUL R103, R103, R104.reuse ;  /* 0x0000006867677220 */ /* 0x080fe20000400000 */
[----:B------:R-:W-:Y:S01]  /*90b0*/  F2FP.F16.F32.PACK_AB R97, RZ, R97 ;  /* 0x00000061ff61723e */ /* 0x000fe200000000ff */
[----:B------:R-:W-:Y:S01]  /*90c0*/  FMUL R102, R102, R104 ;  /* 0x0000006866667220 */ /* 0x000fe20000400000 */
[----:B------:R-:W-:Y:S01]  /*90d0*/  F2FP.F16.F32.PACK_AB R99, RZ, R99 ;  /* 0x00000063ff63723e */ /* 0x000fe200000000ff */
[----:B------:R-:W-:Y:S01]  /*90e0*/  IMAD.X R11, R5, 0x1, R9, P4 ;  /* 0x00000001050b7824 */ /* 0x000fe200020e0609 */
[----:B------:R-:W-:Y:S01]  /*90f0*/  ISETP.GT.AND P5, PT, R3, 0x8, P0 ;  /* 0x000000080300780c */ /* 0x000fe200007a4270 */
[----:B------:R0:W-:Y:S01]  /*9100*/  @P2 STG.E.U16 desc[UR40][R8.64+0x2], R97 ;  /* 0x0000026108002986 */ /* 0x0001e2000c101528 */
[----:B------:R-:W-:Y:S01]  /*9110*/  F2FP.F16.F32.PACK_AB R98, RZ, R98 ;  /* 0x00000062ff62723e */ /* 0x000fe200000000ff */
[----:B------:R-:W-:Y:S01]  /*9120*/  FMUL R88, R88, R104 ;  /* 0x0000006858587220 */ /* 0x000fe20000400000 */
[C---:B------:R-:W-:Y:S01]  /*9130*/  ISETP.GT.AND P2, PT, R4.reuse, 0x8, PT ;  /* 0x000000080400780c */ /* 0x040fe20003f44270 */
[----:B------:R-:W-:Y:S01]  /*9140*/  @P1 STG.E.U16 desc[UR40][R10.64+0x2], R99 ;  /* 0x000002630a001986 */ /* 0x000fe2000c101528 */
[----:B------:R-:W-:Y:S01]  /*9150*/  ISETP.GT.AND P1, PT, R4, 0x9, PT ;  /* 0x000000090400780c */ /* 0x000fe20003f24270 */
[----:B------:R-:W-:Y:S01]  /*9160*/  IMAD.WIDE.U32 R12, R6, 0xf0, R10 ;  /* 0x000000f0060c7825 */ /* 0x000fe200078e000a */
[----:B------:R-:W-:-:S03]  /*9170*/  F2FP.F16.F32.PACK_AB R101, RZ, R101 ;  /* 0x00000065ff65723e */ /* 0x000fc600000000ff */
[-C--:B------:R-:W-:Y:S01]  /*9180*/  FMUL R89, R89, R104.reuse ;  /* 0x0000006859597220 */ /* 0x080fe20000400000 */
[C---:B------:R-:W-:Y:S01]  /*9190*/  ISETP.GT.AND P4, PT, R3.reuse, RZ, P1 ;  /* 0x000000ff0300720c */ /* 0x040fe20000f84270 */
[----:B------:R-:W-:Y:S01]  /*91a0*/  FMUL R90, R90, R104 ;  /* 0x000000685a5a7220 */ /* 0x000fe20000400000 */
[----:B------:R-:W-:Y:S01]  /*91b0*/  F2FP.F16.F32.PACK_AB R100, RZ, R100 ;  /* 0x00000064ff64723e */ /* 0x000fe200000000ff */
[----:B------:R-:W-:Y:S01]  /*91c0*/  @P5 STG.E.U16 desc[UR40][R10.64], R98 ;  /* 0x000000620a005986 */ /* 0x000fe2000c101528 */
[----:B------:R-:W-:Y:S01]  /*91d0*/  ISETP.GT.AND P5, PT, R3, RZ, P2 ;  /* 0x000000ff0300720c */ /* 0x000fe200017a4270 */
[----:B0-----:R-:W-:Y:S01]  /*91e0*/  IMAD R97, R7, 0xf0, RZ ;  /* 0x000000f007617824 */ /* 0x001fe200078e02ff */
[----:B------:R-:W-:Y:S01]  /*91f0*/  F2FP.F16.F32.PACK_AB R103, RZ, R103 ;  /* 0x00000067ff67723e */ /* 0x000fe200000000ff */
[----:B------:R-:W-:Y:S01]  /*9200*/  FMUL R91, R91, R104 ;  /* 0x000000685b5b7220 */ /* 0x000fe20000400000 */
[----:B------:R-:W-:Y:S01]  /*9210*/  F2FP.F16.F32.PACK_AB R102, RZ, R102 ;  /* 0x00000066ff66723e */ /* 0x000fe200000000ff */
[----:B------:R-:W-:Y:S01]  /*9220*/  IMAD.IADD R13, R97, 0x1, R13 ;  /* 0x00000001610d7824 */ /* 0x000fe200078e020d */
[----:B------:R-:W-:Y:S01]  /*9230*/  F2FP.F16.F32.PACK_AB R88, RZ, R88 ;  /* 0x00000058ff58723e */ /* 0x000fe200000000ff */
[-C--:B------:R-:W-:Y:S01]  /*9240*/  FMUL R92, R92, R104.reuse ;  /* 0x000000685c5c7220 */ /* 0x080fe20000400000 */
[----:B------:R-:W-:Y:S01]  /*9250*/  F2FP.F16.F32.PACK_AB R89, RZ, R89 ;  /* 0x00000059ff59723e */ /* 0x000fe200000000ff */
[----:B------:R-:W-:Y:S01]  /*9260*/  @P4 STG.E.U16 desc[UR40][R8.64+0x12], R101 ;  /* 0x0000126508004986 */ /* 0x000fe2000c101528 */
[----:B------:R-:W-:Y:S01]  /*9270*/  ISETP.GT.AND P4, PT, R3, 0x8, P1 ;  /* 0x000000080300780c */ /* 0x000fe20000f84270 */
[----:B------:R-:W-:Y:S01]  /*9280*/  FMUL R93, R93, R104 ;  /* 0x000000685d5d7220 */ /* 0x000fe20000400000 */
[----:B------:R-:W-:Y:S01]  /*9290*/  F2FP.F16.F32.PACK_AB R90, RZ, R90 ;  /* 0x0000005aff5a723e */ /* 0x000fe200000000ff */
[----:B------:R-:W-:Y:S01]  /*92a0*/  @P5 STG.E.U16 desc[UR40][R8.64+0x10], R100 ;  /* 0x0000106408005986 */ /* 0x000fe2000c101528 */
[----:B------:R-:W-:Y:S01]  /*92b0*/  ISETP.GT.AND P5, PT, R3, 0x8, P2 ;  /* 0x000000080300780c */ /* 0x000fe200017a4270 */
[-C--:B------:R-:W-:Y:S01]  /*92c0*/  FMUL R94, R94, R104.reuse ;  /* 0x000000685e5e7220 */ /* 0x080fe20000400000 */
[----:B------:R-:W-:Y:S01]  /*92d0*/  F2FP.F16.F32.PACK_AB R91, RZ, R91 ;  /* 0x0000005bff5b723e */ /* 0x000fe200000000ff */
[----:B------:R-:W-:Y:S01]  /*92e0*/  FMUL R95, R95, R104 ;  /* 0x000000685f5f7220 */ /* 0x000fe20000400000 */
[----:B------:R-:W-:Y:S01]  /*92f0*/  F2FP.F16.F32.PACK_AB R92, RZ, R92 ;  /* 0x0000005cff5c723e */ /* 0x000fe200000000ff */
[-C--:B------:R-:W-:Y:S01]  /*9300*/  FMUL R81, R81, R104.reuse ;  /* 0x0000006851517220 */ /* 0x080fe20000400000 */
[----:B------:R-:W-:Y:S01]  /*9310*/  F2FP.F16.F32.PACK_AB R93, RZ, R93 ;  /* 0x0000005dff5d723e */ /* 0x000fe200000000ff */
[----:B------:R-:W-:Y:S01]  /*9320*/  FMUL R80, R80, R104 ;  /* 0x0000006850507220 */ /* 0x000fe20000400000 */
[----:B------:R-:W-:Y:S01]  /*9330*/  F2FP.F16.F32.PACK_AB R94, RZ, R94 ;  /* 0x0000005eff5e723e */ /* 0x000fe200000000ff */
[----:B------:R-:W-:Y:S01]  /*9340*/  @P4 STG.E.U16 desc[UR40][R10.64+0x12], R103 ;  /* 0x000012670a004986 */ /* 0x000fe2000c101528 */
[C---:B------:R-:W-:Y:S01]  /*9350*/  ISETP.GT.AND P4, PT, R3.reuse, 0x80, P0 ;  /* 0x000000800300780c */ /* 0x040fe20000784270 */
[-C--:B------:R-:W-:Y:S01]  /*9360*/  FMUL R82, R82, R104.reuse ;  /* 0x0000006852527220 */ /* 0x080fe20000400000 */
[C---:B------:R-:W-:Y:S01]  /*9370*/  ISETP.GT.AND P0, PT, R3.reuse, 0x88, P0 ;  /* 0x000000880300780c */ /* 0x040fe20000704270 */
[----:B------:R-:W-:Y:S01]  /*9380*/  @P5 STG.E.U16 desc[UR40][R10.64+0x10], R102 ;  /* 0x000010660a005986 */ /* 0x000fe2000c101528 */
[----:B------:R-:W-:Y:S01]  /*9390*/  ISETP.GT.AND P5, PT, R3, 0x80, P3 ;  /* 0x000000800300780c */ /* 0x000fe20001fa4270 */
[-C--:B------:R-:W-:Y:S01]  /*93a0*/  FMUL R83, R83, R104.reuse ;  /* 0x0000006853537220 */ /* 0x080fe20000400000 */
[----:B------:R-:W-:Y:S01]  /*93b0*/  ISETP.GT.AND P3, PT, R3, 0x88, P3 ;  /* 0x000000880300780c */ /* 0x000fe20001f64270 */
[-C--:B------:R-:W-:Y:S01]  /*93c0*/  FMUL R84, R84, R104.reuse ;  /* 0x0000006854547220 */ /* 0x080fe20000400000 */
[----:B------:R-:W-:Y:S01]  /*93d0*/  F2FP.F16.F32.PACK_AB R95, RZ, R95 ;  /* 0x0000005fff5f723e */ /* 0x000fe200000000ff */
[-C--:B------:R-:W-:Y:S01]  /*93e0*/  FMUL R85, R85, R104.reuse ;  /* 0x0000006855557220 */ /* 0x080fe20000400000 */
[----:B------:R-:W-:Y:S01]  /*93f0*/  F2FP.F16.F32.PACK_AB R81, RZ, R81 ;  /* 0x00000051ff51723e */ /* 0x000fe200000000ff */
[----:B------:R-:W-:Y:S01]  /*9400*/  FMUL R86, R86, R104 ;  /* 0x0000006856567220 */ /* 0x000fe20000400000 */
[----:B------:R-:W-:Y:S01]  /*9410*/  F2FP.F16.F32.PACK_AB R80, RZ, R80 ;  /* 0x00000050ff50723e */ /* 0x000fe200000000ff */
[----:B------:R0:W-:Y:S01]  /*9420*/  @P4 STG.E.U16 desc[UR40][R12.64], R88 ;  /* 0x000000580c004986 */ /* 0x0001e2000c101528 */
[----:B------:R-:W-:Y:S01]  /*9430*/  IADD3 R14, P4, R23, R12, RZ ;  /* 0x0000000c170e7210 */ /* 0x000fe20007f9e0ff */
[----:B------:R-:W-:Y:S01]  /*9440*/  FMUL R87, R87, R104 ;  /* 0x0000006857577220 */ /* 0x000fe20000400000 */
[----:B------:R-:W-:Y:S01]  /*9450*/  F2FP.F16.F32.PACK_AB R82, RZ, R82 ;  /* 0x00000052ff52723e */ /* 0x000fe200000000ff */
[----:B------:R1:W-:Y:S01]  /*9460*/  @P5 STG.E.U16 desc[UR40][R12.64+0x2], R89 ;  /* 0x000002590c005986 */ /* 0x0003e2000c101528 */
[----:B------:R-:W-:Y:S01]  /*9470*/  ISETP.GT.AND P5, PT, R3, 0x80, P2 ;  /* 0x000000800300780c */ /* 0x000fe200017a4270 */
[----:B------:R-:W-:Y:S01]  /*9480*/  IMAD.X R15, R5, 0x1, R13, P4 ;  /* 0x00000001050f7824 */ /* 0x000fe200020e060d */
[C---:B------:R-:W-:Y:S01]  /*9490*/  ISETP.GT.AND P4, PT, R3.reuse, 0x80, P1 ;  /* 0x000000800300780c */ /* 0x040fe20000f84270 */
[----:B------:R-:W-:Y:S01]  /*94a0*/  FMUL R72, R72, R104 ;  /* 0x0000006848487220 */ /* 0x000fe20000400000 */
[----:B------:R-:W-:Y:S01]  /*94b0*/  ISETP.GT.AND P1, PT, R3, 0x88, P1 ;  /* 0x000000880300780c */ /* 0x000fe20000f24270 */
[----:B------:R-:W-:Y:S01]  /*94c0*/  IMAD.WIDE.U32 R6, R6, 0xf0, R10 ;  /* 0x000000f006067825 */ /* 0x000fe200078e000a */
[----:B------:R-:W-:Y:S01]  /*94d0*/  @P0 STG.E.U16 desc[UR40][R14.64], R90 ;  /* 0x0000005a0e000986 */ /* 0x000fe2000c101528 */
[----:B------:R-:W-:-:S02]  /*94e0*/  ISETP.GT.AND P0, PT, R4, 0x11, PT ;  /* 0x000000110400780c */ /* 0x000fc40003f04270 */
[----:B------:R-:W-:Y:S01]  /*94f0*/  FMUL R73, R73, R104 ;  /* 0x0000006849497220 */ /* 0x000fe20000400000 */
[----:B------:R-:W-:Y:S01]  /*9500*/  F2FP.F16.F32.PACK_AB R83, RZ, R83 ;  /* 0x00000053ff53723e */ /* 0x000fe200000000ff */
[----:B------:R-:W-:Y:S01]  /*9510*/  IMAD.IADD R7, R97, 0x1, R7 ;  /* 0x0000000161077824 */ /* 0x000fe200078e0207 */
[----:B------:R-:W-:Y:S01]  /*9520*/  F2FP.F16.F32.PACK_AB R84, RZ, R84 ;  /* 0x00000054ff54723e */ /* 0x000fe200000000ff */
[----:B------:R-:W-:Y:S01]  /*9530*/  FMUL R74, R74, R104 ;  /* 0x000000684a4a7220 */ /* 0x000fe20000400000 */
[--C-:B------:R-:W-:Y:S01]  /*9540*/  @P5 IMAD.MOV.U32 R20, RZ, RZ, R12.reuse ;  /* 0x000000ffff145224 */ /* 0x100fe200078e000c */
[----:B------:R-:W-:Y:S01]  /*9550*/  F2FP.F16.F32.PACK_AB R85, RZ, R85 ;  /* 0x00000055ff55723e */ /* 0x000fe200000000ff */
[--C-:B------:R-:W-:Y:S01]  /*9560*/  @P5 IMAD.MOV.U32 R21, RZ, RZ, R13.reuse ;  /* 0x000000ffff155224 */ /* 0x100fe200078e000d */
[----:B------:R-:W-:Y:S01]  /*9570*/  F2FP.F16.F32.PACK_AB R86, RZ, R86 ;  /* 0x00000056ff56723e */ /* 0x000fe200000000ff */
[----:B0-----:R-:W-:Y:S01]  /*9580*/  @P4 IMAD.MOV.U32 R88, RZ, RZ, R12 ;  /* 0x000000ffff584224 */ /* 0x001fe200078e000c */
[----:B------:R-:W-:Y:S01]  /*9590*/  F2FP.F16.F32.PACK_AB R87, RZ, R87 ;  /* 0x00000057ff57723e */ /* 0x000fe200000000ff */
[----:B-1----:R-:W-:Y:S01]  /*95a0*/  @P4 IMAD.MOV.U32 R89, RZ, RZ, R13 ;  /* 0x000000ffff594224 */ /* 0x002fe200078e000d */
[----:B------:R-:W-:Y:S01]  /*95b0*/  F2FP.F16.F32.PACK_AB R72, RZ, R72 ;  /* 0x00000048ff48723e */ /* 0x000fe200000000ff */
[--C-:B------:R-:W-:Y:S01]  /*95c0*/  @P3 IMAD.MOV.U32 R12, RZ, RZ, R14.reuse ;  /* 0x000000ffff0c3224 */ /* 0x100fe200078e000e */
[----:B------:R-:W-:Y:S01]  /*95d0*/  F2FP.F16.F32.PACK_AB R73, RZ, R73 ;  /* 0x00000049ff49723e */ /* 0x000fe200000000ff */
[--C-:B------:R-:W-:Y:S01]  /*95e0*/  @P3 IMAD.MOV.U32 R13, RZ, RZ, R15.reuse ;  /* 0x000000ffff0d3224 */ /* 0x100fe200078e000f */
[----:B------:R-:W-:Y:S01]  /*95f0*/  F2FP.F16.F32.PACK_AB R74, RZ, R74 ;  /* 0x0000004aff4a723e */ /* 0x000fe200000000ff */
[-C--:B------:R-:W-:Y:S01]  /*9600*/  FMUL R75, R75, R104.reuse ;  /* 0x000000684b4b7220 */ /* 0x080fe20000400000 */
[-C--:B------:R-:W-:Y:S01]  /*9610*/  FMUL R76, R76, R104.reuse ;  /* 0x000000684c4c7220 */ /* 0x080fe20000400000 */
[-C--:B------:R-:W-:Y:S01]  /*9620*/  FMUL R77, R77, R104.reuse ;  /* 0x000000684d4d7220 */ /* 0x080fe20000400000 */
[----:B------:R0:W-:Y:S01]  /*9630*/  @P3 STG.E.U16 desc[UR40][R12.64+0x2], R91 ;  /* 0x0000025b0c003986 */ /* 0x0001e2000c101528 */
[----:B------:R-:W-:Y:S01]  /*9640*/  ISETP.GT.AND P3, PT, R3, 0x88, P2 ;  /* 0x000000880300780c */ /* 0x000fe20001764270 */
[-C--:B------:R-:W-:Y:S01]  /*9650*/  FMUL R79, R79, R104.reuse ;  /* 0x000000684f4f7220 */ /* 0x080fe20000400000 */
[----:B------:R-:W-:Y:S01]  /*9660*/  ISETP.GT.AND P2, PT, R4, 0x10, PT ;  /* 0x000000100400780c */ /* 0x000fe20003f44270 */
[----:B------:R-:W-:Y:S01]  /*9670*/  @P5 STG.E.U16 desc[UR40][R20.64+0x10], R92 ;  /* 0x0000105c14005986 */ /* 0x000fe2000c101528 */
[C---:B------:R-:W-:Y:S01]  /*9680*/  ISETP.GT.AND P5, PT, R3.reuse, RZ, P0 ;  /* 0x000000ff0300720c */ /* 0x040fe200007a4270 */
[-C--:B------:R-:W-:Y:S01]  /*9690*/  FMUL R78, R78, R104.reuse ;  /* 0x000000684e4e7220 */ /* 0x080fe20000400000 */
[----:B------:R-:W-:Y:S01]  /*96a0*/  F2FP.F16.F32.PACK_AB R75, RZ, R75 ;  /* 0x0000004bff4b723e */ /* 0x000fe200000000ff */
[----:B------:R-:W-:Y:S01]  /*96b0*/  @P4 STG.E.U16 desc[UR40][R88.64+0x12], R93 ;  /* 0x0000125d58004986 */ /* 0x000fe2000c101528 */
[----:B------:R-:W-:Y:S01]  /*96c0*/  ISETP.GT.AND P4, PT, R3, RZ, P2 ;  /* 0x000000ff0300720c */ /* 0x000fe20001784270 */
[----:B------:R-:W-:Y:S01]  /*96d0*/  FMUL R64, R64, R104 ;  /* 0x0000006840407220 */ /* 0x000fe20000400000 */
[----:B------:R-:W-:Y:S01]  /*96e0*/  F2FP.F16.F32.PACK_AB R76, RZ, R76 ;  /* 0x0000004cff4c723e */ /* 0x000fe200000000ff */
[----:B------:R-:W-:Y:S01]  /*96f0*/  FMUL R65, R65, R104 ;  /* 0x0000006841417220 */ /* 0x000fe20000400000 */
[----:B------:R-:W-:Y:S01]  /*9700*/  F2FP.F16.F32.PACK_AB R77, RZ, R77 ;  /* 0x0000004dff4d723e */ /* 0x000fe200000000ff */
[----:B0-----:R-:W-:Y:S01]  /*9710*/  @P3 IMAD.MOV.U32 R12, RZ, RZ, R14 ;  /* 0x000000ffff0c3224 */ /* 0x001fe200078e000e */
[----:B------:R-:W-:Y:S01]  /*9720*/  F2FP.F16.F32.PACK_AB R79, RZ, R79 ;  /* 0x0000004fff4f723e */ /* 0x000fe200000000ff */
[----:B------:R-:W-:Y:S01]  /*9730*/  @P3 IMAD.MOV.U32 R13, RZ, RZ, R15 ;  /* 0x000000ffff0d3224 */ /* 0x000fe200078e000f */
[----:B------:R-:W-:Y:S01]  /*9740*/  F2FP.F16.F32.PACK_AB R78, RZ, R78 ;  /* 0x0000004eff4e723e */ /* 0x000fe200000000ff */
[-C--:B------:R-:W-:Y:S01]  /*9750*/  FMUL R67, R67, R104.reuse ;  /* 0x0000006843437220 */ /* 0x080fe20000400000 */
[----:B------:R-:W-:Y:S01]  /*9760*/  FMUL R66, R66, R104 ;  /* 0x0000006842427220 */ /* 0x000fe20000400000 */
[----:B------:R-:W-:Y:S01]  /*9770*/  F2FP.F16.F32.PACK_AB R64, RZ, R64 ;  /* 0x00000040ff40723e */ /* 0x000fe200000000ff */
[----:B------:R0:W-:Y:S01]  /*9780*/  @P3 STG.E.U16 desc[UR40][R12.64+0x10], R94 ;  /* 0x0000105e0c003986 */ /* 0x0001e2000c101528 */
[----:B------:R-:W-:Y:S01]  /*9790*/  ISETP.GT.AND P3, PT, R3, 0x8, P2 ;  /* 0x000000080300780c */ /* 0x000fe20001764270 */
[-C--:B------:R-:W-:Y:S01]  /*97a0*/  FMUL R68, R68, R104.reuse ;  /* 0x0000006844447220 */ /* 0x080fe20000400000 */
[----:B------:R-:W-:Y:S01]  /*97b0*/  F2FP.F16.F32.PACK_AB R65, RZ, R65 ;  /* 0x00000041ff41723e */ /* 0x000fe200000000ff */
[----:B------:R1:W-:Y:S01]  /*97c0*/  @P1 STG.E.U16 desc[UR40][R14.64+0x12], R95 ;  /* 0x0000125f0e001986 */ /* 0x0003e2000c101528 */
[----:B------:R-:W-:Y:S01]  /*97d0*/  ISETP.GT.AND P1, PT, R4, 0x18, PT ;  /* 0x000000180400780c */ /* 0x000fe20003f24270 */
[-C--:B------:R-:W-:Y:S01]  /*97e0*/  FMUL R69, R69, R104.reuse ;  /* 0x0000006845457220 */ /* 0x080fe20000400000 */
[----:B------:R-:W-:Y:S01]  /*97f0*/  F2FP.F16.F32.PACK_AB R67, RZ, R67 ;  /* 0x00000043ff43723e */ /* 0x000fe200000000ff */
[----:B------:R1:W-:Y:S01]  /*9800*/  @P5 STG.E.U16 desc[UR40][R8.64+0x22], R81 ;  /* 0x0000225108005986 */ /* 0x0003e2000c101528 */
[C---:B------:R-:W-:Y:S01]  /*9810*/  ISETP.GT.AND P5, PT, R3.reuse, 0x8, P0 ;  /* 0x000000080300780c */ /* 0x040fe200007a4270 */
[----:B------:R-:W-:Y:S01]  /*9820*/  FMUL R70, R70, R104 ;  /* 0x0000006846467220 */ /* 0x000fe20000400000 */
[----:B------:R-:W-:Y:S01]  /*9830*/  F2FP.F16.F32.PACK_AB R66, RZ, R66 ;  /* 0x00000042ff42723e */ /* 0x000fe200000000ff */
[----:B------:R1:W-:Y:S01]  /*9840*/  @P4 STG.E.U16 desc[UR40][R8.64+0x20], R80 ;  /* 0x0000205008004986 */ /* 0x0003e2000c101528 */
[----:B------:R-:W-:Y:S01]  /*9850*/  ISETP.GT.AND P4, PT, R3, RZ, P1 ;  /* 0x000000ff0300720c */ /* 0x000fe20000f84270 */
[----:B------:R-:W-:Y:S01]  /*9860*/  FMUL R71, R71, R104 ;  /* 0x0000006847477220 */ /* 0x000fe20000400000 */
[----:B------:R-:W-:Y:S01]  /*9870*/  F2FP.F16.F32.PACK_AB R68, RZ, R68 ;  /* 0x00000044ff44723e */ /* 0x000fe200000000ff */
[----:B------:R1:W-:Y:S01]  /*9880*/  @P3 STG.E.U16 desc[UR40][R10.64+0x20], R82 ;  /* 0x000020520a003986 */ /* 0x0003e2000c101528 */
[----:B------:R-:W-:Y:S01]  /*9890*/  ISETP.GT.AND P3, PT, R4, 0x19, PT ;  /* 0x000000190400780c */ /* 0x000fe20003f64270 */
[-C--:B------:R-:W-:Y:S01]  /*98a0*/  FMUL R56, R56, R104.reuse ;  /* 0x0000006838387220 */ /* 0x080fe20000400000 */
[----:B------:R-:W-:Y:S01]  /*98b0*/  F2FP.F16.F32.PACK_AB R69, RZ, R69 ;  /* 0x00000045ff45723e */ /* 0x000fe200000000ff */
[----:B------:R-:W-:Y:S01]  /*98c0*/  FMUL R57, R57, R104 ;  /* 0x0000006839397220 */ /* 0x000fe20000400000 */
[----:B------:R-:W-:Y:S01]  /*98d0*/  F2FP.F16.F32.PACK_AB R70, RZ, R70 ;  /* 0x00000046ff46723e */ /* 0x000fe200000000ff */
[----:B------:R1:W-:Y:S01]  /*98e0*/  @P5 STG.E.U16 desc[UR40][R10.64+0x22], R83 ;  /* 0x000022530a005986 */ /* 0x0003e2000c101528 */
[C---:B------:R-:W-:Y:S01]  /*98f0*/  ISETP.GT.AND P5, PT, R3.reuse, RZ, P3 ;  /* 0x000000ff0300720c */ /* 0x040fe20001fa4270 */
[-C--:B------:R-:W-:Y:S01]  /*9900*/  FMUL R58, R58, R104.reuse ;  /* 0x000000683a3a7220 */ /* 0x080fe20000400000 */
[----:B------:R-:W-:Y:S01]  /*9910*/  F2FP.F16.F32.PACK_AB R71, RZ, R71 ;  /* 0x00000047ff47723e */ /* 0x000fe200000000ff */
[----:B------:R1:W-:Y:S01]  /*9920*/  @P4 STG.E.U16 desc[UR40][R8.64+0x30], R84 ;  /* 0x0000305408004986 */ /* 0x0003e2000c101528 */
[----:B------:R-:W-:Y:S01]  /*9930*/  ISETP.GT.AND P4, PT, R3, 0x8, P1 ;  /* 0x000000080300780c */ /* 0x000fe20000f84270 */
[----:B------:R-:W-:Y:S01]  /*9940*/  FMUL R59, R59, R104 ;  /* 0x000000683b3b7220 */ /* 0x000fe20000400000 */
[----:B------:R-:W-:Y:S01]  /*9950*/  F2FP.F16.F32.PACK_AB R56, RZ, R56 ;  /* 0x00000038ff38723e */ /* 0x000fe200000000ff */
[-C--:B------:R-:W-:Y:S01]  /*9960*/  FMUL R61, R61, R104.reuse ;  /* 0x000000683d3d7220 */ /* 0x080fe20000400000 */
[----:B------:R-:W-:Y:S01]  /*9970*/  F2FP.F16.F32.PACK_AB R57, RZ, R57 ;  /* 0x00000039ff39723e */ /* 0x000fe200000000ff */
[----:B------:R-:W-:Y:S01]  /*9980*/  FMUL R60, R60, R104 ;  /* 0x000000683c3c7220 */ /* 0x000fe20000400000 */
[----:B------:R-:W-:Y:S01]  /*9990*/  F2FP.F16.F32.PACK_AB R58, RZ, R58 ;  /* 0x0000003aff3a723e */ /* 0x000fe200000000ff */
[-C--:B------:R-:W-:Y:S01]  /*99a0*/  FMUL R62, R62, R104.reuse ;  /* 0x000000683e3e7220 */ /* 0x080fe20000400000 */
[----:B------:R-:W-:Y:S01]  /*99b0*/  F2FP.F16.F32.PACK_AB R59, RZ, R59 ;  /* 0x0000003bff3b723e */ /* 0x000fe200000000ff */
[----:B------:R1:W-:Y:S01]  /*99c0*/  @P5 STG.E.U16 desc[UR40][R8.64+0x32], R85 ;  /* 0x0000325508005986 */ /* 0x0003e2000c101528 */
[----:B------:R-:W-:Y:S01]  /*99d0*/  ISETP.GT.AND P5, PT, R3, 0x8, P3 ;  /* 0x000000080300780c */ /* 0x000fe20001fa4270 */
[-C--:B------:R-:W-:Y:S01]  /*99e0*/  FMUL R63, R63, R104.reuse ;  /* 0x000000683f3f7220 */ /* 0x080fe20000400000 */
[----:B------:R-:W-:Y:S01]  /*99f0*/  F2FP.F16.F32.PACK_AB R61, RZ, R61 ;  /* 0x0000003dff3d723e */ /* 0x000fe200000000ff */
[----:B------:R1:W-:Y:S01]  /*9a00*/  @P4 STG.E.U16 desc[UR40][R10.64+0x30], R86 ;  /* 0x000030560a004986 */ /* 0x0003e2000c101528 */
[C---:B------:R-:W-:Y:S01]  /*9a10*/  ISETP.GT.AND P4, PT, R3.reuse, 0x80, P2 ;  /* 0x000000800300780c */ /* 0x040fe20001784270 */
[-C--:B------:R-:W-:Y:S01]  /*9a20*/  FMUL R48, R48, R104.reuse ;  /* 0x0000006830307220 */ /* 0x080fe20000400000 */
[----:B------:R-:W-:Y:S01]  /*9a30*/  ISETP.GT.AND P2, PT, R3, 0x88, P2 ;  /* 0x000000880300780c */ /* 0x000fe20001744270 */
[----:B------:R-:W-:Y:S01]  /*9a40*/  FMUL R49, R49, R104 ;  /* 0x0000006831317220 */ /* 0x000fe20000400000 */
[----:B------:R-:W-:Y:S01]  /*9a50*/  F2FP.F16.F32.PACK_AB R60, RZ, R60 ;  /* 0x0000003cff3c723e */ /* 0x000fe200000000ff */
[----:B------:R-:W-:Y:S01]  /*9a60*/  FMUL R51, R51, R104 ;  /* 0x0000006833337220 */ /* 0x000fe20000400000 */
[----:B------:R-:W-:Y:S01]  /*9a70*/  F2FP.F16.F32.PACK_AB R62, RZ, R62 ;  /* 0x0000003eff3e723e */ /* 0x000fe200000000ff */
[----:B------:R-:W-:Y:S01]  /*9a80*/  FMUL R50, R50, R104 ;  /* 0x0000006832327220 */ /* 0x000fe20000400000 */
[----:B------:R-:W-:Y:S01]  /*9a90*/  F2FP.F16.F32.PACK_AB R63, RZ, R63 ;  /* 0x0000003fff3f723e */ /* 0x000fe200000000ff */
[----:B------:R1:W-:Y:S01]  /*9aa0*/  @P5 STG.E.U16 desc[UR40][R10.64+0x32], R87 ;  /* 0x000032570a005986 */ /* 0x0003e2000c101528 */
[----:B0-----:R-:W-:Y:S01]  /*9ab0*/  IADD3 R12, P5, R23, R6, RZ ;  /* 0x00000006170c7210 */ /* 0x001fe20007fbe0ff */
[----:B------:R-:W-:Y:S01]  /*9ac0*/  FMUL R52, R52, R104 ;  /* 0x0000006834347220 */ /* 0x000fe20000400000 */
[----:B------:R-:W-:Y:S01]  /*9ad0*/  F2FP.F16.F32.PACK_AB R48, RZ, R48 ;  /* 0x00000030ff30723e */ /* 0x000fe200000000ff */
[----:B------:R1:W-:Y:S01]  /*9ae0*/  @P4 STG.E.U16 desc[UR40][R6.64+0x20], R72 ;  /* 0x0000204806004986 */ /* 0x0003e2000c101528 */
[----:B------:R-:W-:Y:S01]  /*9af0*/  ISETP.GT.AND P4, PT, R3, 0x80, P0 ;  /* 0x000000800300780c */ /* 0x000fe20000784270 */
[----:B------:R-:W-:Y:S01]  /*9b00*/  IMAD.X R13, R5, 0x1, R7, P5 ;  /* 0x00000001050d7824 */ /* 0x000fe200028e0607 */
[----:B------:R-:W-:Y:S01]  /*9b10*/  ISETP.GT.AND P0, PT, R3, 0x88, P0 ;  /* 0x000000880300780c */ /* 0x000fe20000704270 */
[-C--:B------:R-:W-:Y:S01]  /*9b20*/  FMUL R53, R53, R104.reuse ;  /* 0x0000006835357220 */ /* 0x080fe20000400000 */
[----:B------:R-:W-:Y:S01]  /*9b30*/  F2FP.F16.F32.PACK_AB R49, RZ, R49 ;  /* 0x00000031ff31723e */ /* 0x000fe200000000ff */
[-C--:B------:R-:W-:Y:S01]  /*9b40*/  FMUL R54, R54, R104.reuse ;  /* 0x0000006836367220 */ /* 0x080fe20000400000 */
[----:B------:R-:W-:Y:S01]  /*9b50*/  F2FP.F16.F32.PACK_AB R51, RZ, R51 ;  /* 0x00000033ff33723e */ /* 0x000fe200000000ff */
[----:B------:R-:W-:Y:S01]  /*9b60*/  FMUL R55, R55, R104 ;  /* 0x0000006837377220 */ /* 0x000fe20000400000 */
[----:B------:R-:W-:Y:S01]  /*9b70*/  F2FP.F16.F32.PACK_AB R50, RZ, R50 ;  /* 0x00000032ff32723e */ /* 0x000fe200000000ff */
[----:B------:R-:W-:Y:S01]  /*9b80*/  FMUL R40, R40, R104 ;  /* 0x0000006828287220 */ /* 0x000fe20000400000 */
[----:B------:R-:W-:Y:S01]  /*9b90*/  F2FP.F16.F32.PACK_AB R52, RZ, R52 ;  /* 0x00000034ff34723e */ /* 0x000fe200000000ff */
[-C--:B------:R-:W-:Y:S01]  /*9ba0*/  FMUL R41, R41, R104.reuse ;  /* 0x0000006829297220 */ /* 0x080fe20000400000 */
[----:B------:R-:W-:Y:S01]  /*9bb0*/  F2FP.F16.F32.PACK_AB R53, RZ, R53 ;  /* 0x00000035ff35723e */ /* 0x000fe200000000ff */
[----:B------:R1:W-:Y:S01]  /*9bc0*/  @P4 STG.E.U16 desc[UR40][R6.64+0x22], R73 ;  /* 0x0000224906004986 */ /* 0x0003e2000c101528 */
[C---:B------:R-:W-:Y:S01]  /*9bd0*/  ISETP.GT.AND P4, PT, R3.reuse, 0x80, P1 ;  /* 0x000000800300780c */ /* 0x040fe20000f84270 */
[-C--:B------:R-:W-:Y:S01]  /*9be0*/  FMUL R42, R42, R104.reuse ;  /* 0x000000682a2a7220 */ /* 0x080fe20000400000 */
[C---:B------:R-:W-:Y:S01]  /*9bf0*/  ISETP.GT.AND P1, PT, R3.reuse, 0x88, P1 ;  /* 0x000000880300780c */ /* 0x040fe20000f24270 */
[----:B------:R1:W-:Y:S01]  /*9c00*/  @P2 STG.E.U16 desc[UR40][R12.64+0x20], R74 ;  /* 0x0000204a0c002986 */ /* 0x0003e2000c101528 */
[----:B------:R-:W-:Y:S01]  /*9c10*/  ISETP.GT.AND P2, PT, R3, 0x80, P3 ;  /* 0x000000800300780c */ /* 0x000fe20001f44270 */
[----:B------:R-:W-:Y:S01]  /*9c20*/  FMUL R43, R43, R104 ;  /* 0x000000682b2b7220 */ /* 0x000fe20000400000 */
[----:B------:R-:W-:Y:S01]  /*9c30*/  ISETP.GT.AND P3, PT, R3, 0x88, P3 ;  /* 0x000000880300780c */ /* 0x000fe20001f64270 */
[----:B------:R1:W-:Y:S01]  /*9c40*/  @P0 STG.E.U16 desc[UR40][R12.64+0x22], R75 ;  /* 0x0000224b0c000986 */ /* 0x0003e2000c101528 */
[----:B------:R-:W-:Y:S01]  /*9c50*/  F2FP.F16.F32.PACK_AB R54, RZ, R54 ;  /* 0x00000036ff36723e */ /* 0x000fe200000000ff */
[-C--:B------:R-:W-:Y:S01]  /*9c60*/  FMUL R44, R44, R104.reuse ;  /* 0x000000682c2c7220 */ /* 0x080fe20000400000 */
[----:B------:R-:W-:Y:S01]  /*9c70*/  F2FP.F16.F32.PACK_AB R55, RZ, R55 ;  /* 0x00000037ff37723e */ /* 0x000fe200000000ff */
[----:B------:R-:W-:Y:S01]  /*9c80*/  FMUL R45, R45, R104 ;  /* 0x000000682d2d7220 */ /* 0x000fe20000400000 */
[----:B------:R-:W-:Y:S01]  /*9c90*/  F2FP.F16.F32.PACK_AB R40, RZ, R40 ;  /* 0x00000028ff28723e */ /* 0x000fe200000000ff */
[----:B------:R1:W-:Y:S01]  /*9ca0*/  @P4 STG.E.U16 desc[UR40][R6.64+0x30], R76 ;  /* 0x0000304c06004986 */ /* 0x0003e2000c101528 */
[----:B------:R-:W-:Y:S01]  /*9cb0*/  F2FP.F16.F32.PACK_AB R41, RZ, R41 ;  /* 0x00000029ff29723e */ /* 0x000fe200000000ff */
[----:B------:R-:W-:Y:S01]  /*9cc0*/  FMUL R46, R46, R104 ;  /* 0x000000682e2e7220 */ /* 0x000fe20000400000 */
[----:B------:R-:W-:Y:S01]  /*9cd0*/  F2FP.F16.F32.PACK_AB R42, RZ, R42 ;  /* 0x0000002aff2a723e */ /* 0x000fe200000000ff */
[----:B------:R1:W-:Y:S01]  /*9ce0*/  @P2 STG.E.U16 desc[UR40][R6.64+0x32], R77 ;  /* 0x0000324d06002986 */ /* 0x0003e2000c101528 */
[C---:B------:R-:W-:Y:S01]  /*9cf0*/  ISETP.GT.AND P2, PT, R4.reuse, 0x21, PT ;  /* 0x000000210400780c */ /* 0x040fe20003f44270 */
[-C--:B------:R-:W-:Y:S01]  /*9d00*/  FMUL R47, R47, R104.reuse ;  /* 0x000000682f2f7220 */ /* 0x080fe20000400000 */
[----:B------:R-:W-:Y:S01]  /*9d10*/  F2FP.F16.F32.PACK_AB R43, RZ, R43 ;  /* 0x0000002bff2b723e */ /* 0x000fe200000000ff */
[----:B------:R1:W-:Y:S01]  /*9d20*/  @P3 STG.E.U16 desc[UR40][R12.64+0x32], R79 ;  /* 0x0000324f0c003986 */ /* 0x0003e2000c101528 */
[----:B------:R-:W-:Y:S01]  /*9d30*/  ISETP.GT.AND P3, PT, R4, 0x20, PT ;  /* 0x000000200400780c */ /* 0x000fe20003f64270 */
[-C--:B------:R-:W-:Y:S01]  /*9d40*/  FMUL R32, R32, R104.reuse ;  /* 0x0000006820207220 */ /* 0x080fe20000400000 */
[C---:B------:R-:W-:Y:S01]  /*9d50*/  ISETP.GT.AND P4, PT, R3.reuse, RZ, P2 ;  /* 0x000000ff0300720c */ /* 0x040fe20001784270 */
[----:B------:R1:W-:Y:S01]  /*9d60*/  @P1 STG.E.U16 desc[UR40][R12.64+0x30], R78 ;  /* 0x0000304e0c001986 */ /* 0x0003e2000c101528 */
[----:B------:R-:W-:Y:S01]  /*9d70*/  ISETP.GT.AND P0, PT, R3, RZ, P3 ;  /* 0x000000ff0300720c */ /* 0x000fe20001f04270 */
[-C--:B------:R-:W-:Y:S01]  /*9d80*/  FMUL R33, R33, R104.reuse ;  /* 0x0000006821217220 */ /* 0x080fe20000400000 */
[C---:B------:R-:W-:Y:S01]  /*9d90*/  ISETP.GT.AND P1, PT, R3.reuse, 0x8, P2 ;  /* 0x000000080300780c */ /* 0x040fe20001724270 */
[-C--:B------:R-:W-:Y:S01]  /*9da0*/  FMUL R34, R34, R104.reuse ;  /* 0x0000006822227220 */ /* 0x080fe20000400000 */
[----:B------:R-:W-:Y:S01]  /*9db0*/  ISETP.GT.AND P5, PT, R3, 0x8, P3 ;  /* 0x000000080300780c */ /* 0x000fe20001fa4270 */
[----:B------:R-:W-:Y:S01]  /*9dc0*/  FMUL R35, R35, R104 ;  /* 0x0000006823237220 */ /* 0x000fe20000400000 */
        /* <DEDUP_REMOVED lines=15> */
[----:B------:R-:W-:Y:S01]  /*9ec0*/  FMUL R24, R24, R104 ;  /* 0x0000006818187220 */ /* 0x000fe20000400000 */
[----:B------:R-:W-:Y:S01]  /*9ed0*/  F2FP.F16.F32.PACK_AB R34, RZ, R34 ;  /* 0x00000022ff22723e */ /* 0x000fe200000000ff */
[----:B------:R1:W-:Y:S01]  /*9ee0*/  @P5 STG.E.U16 desc[UR40][R10.64+0x40], R66 ;  /* 0x000040420a005986 */ /* 0x0003e2000c101528 */
[----:B------:R-:W-:Y:S01]  /*9ef0*/  ISETP.GT.AND P5, PT, R3, RZ, P0 ;  /* 0x000000ff0300720c */ /* 0x000fe200007a4270 */
[-C--:B------:R-:W-:Y:S01]  /*9f00*/  FMUL R25, R25, R104.reuse ;  /* 0x0000006819197220 */ /* 0x080fe20000400000 */
[----:B------:R-:W-:Y:S01]  /*9f10*/  ISETP.GT.AND P4, PT, R3, RZ, P1 ;  /* 0x000000ff0300720c */ /* 0x000fe20000f84270 */
        /* <DEDUP_REMOVED lines=12> */
[----:B------:R-:W-:Y:S01]  /*9fe0*/  FMUL R31, R31, R104 ;  /* 0x000000681f1f7220 */ /* 0x000fe20000400000 */
[----:B------:R-:W-:Y:S01]  /*9ff0*/  F2FP.F16.F32.PACK_AB R24, RZ, R24 ;  /* 0x00000018ff18723e */ /* 0x000fe200000000ff */
[----:B------:R1:W-:Y:S01]  /*a000*/  @P4 STG.E.U16 desc[UR40][R8.64+0x52], R69 ;  /* 0x0000524508004986 */ /* 0x0003e2000c101528 */
[----:B------:R-:W-:-:S02]  /*a010*/  ISETP.GT.AND P4, PT, R3, 0x8, P1 ;  /* 0x000000080300780c */ /* 0x000fc40000f84270 */
[----:B------:R-:W-:Y:S02]  /*a020*/  F2FP.F16.F32.PACK_AB R25, RZ, R25 ;  /* 0x00000019ff19723e */ /* 0x000fe400000000ff */
[----:B------:R-:W-:Y:S02]  /*a030*/  F2FP.F16.F32.PACK_AB R26, RZ, R26 ;  /* 0x0000001aff1a723e */ /* 0x000fe400000000ff */
[----:B------:R-:W-:Y:S02]  /*a040*/  F2FP.F16.F32.PACK_AB R27, RZ, R27 ;  /* 0x0000001bff1b723e */ /* 0x000fe400000000ff */
[----:B------:R-:W-:Y:S01]  /*a050*/  F2FP.F16.F32.PACK_AB R28, RZ, R28 ;  /* 0x0000001cff1c723e */ /* 0x000fe200000000ff */
[----:B------:R1:W-:Y:S01]  /*a060*/  @P5 STG.E.U16 desc[UR40][R10.64+0x50], R70 ;  /* 0x000050460a005986 */ /* 0x0003e2000c101528 */
[C---:B------:R-:W-:Y:S02]  /*a070*/  ISETP.GT.AND P5, PT, R3.reuse, 0x80, P3 ;  /* 0x000000800300780c */ /* 0x040fe40001fa4270 */
[C---:B------:R-:W-:Y:S01]  /*a080*/  ISETP.GT.AND P3, PT, R3.reuse, 0x88, P3 ;  /* 0x000000880300780c */ /* 0x040fe20001f64270 */
[----:B------:R1:W-:Y:S01]  /*a090*/  @P4 STG.E.U16 desc[UR40][R10.64+0x52], R71 ;  /* 0x000052470a004986 */ /* 0x0003e2000c101528 */
[----:B------:R-:W-:-:S02]  /*a0a0*/  ISETP.GT.AND P4, PT, R3, 0x80, P2 ;  /* 0x000000800300780c */ /* 0x000fc40001784270 */
[C---:B------:R-:W-:Y:S02]  /*a0b0*/  ISETP.GT.AND P2, PT, R3.reuse, 0x88, P2 ;  /* 0x000000880300780c */ /* 0x040fe40001744270 */
[----:B------:R-:W-:Y:S02]  /*a0c0*/  F2FP.F16.F32.PACK_AB R29, RZ, R29 ;  /* 0x0000001dff1d723e */ /* 0x000fe400000000ff */
[----:B------:R-:W-:Y:S02]  /*a0d0*/  F2FP.F16.F32.PACK_AB R30, RZ, R30 ;  /* 0x0000001eff1e723e */ /* 0x000fe400000000ff */
[----:B------:R-:W-:Y:S01]  /*a0e0*/  F2FP.F16.F32.PACK_AB R31, RZ, R31 ;  /* 0x0000001fff1f723e */ /* 0x000fe200000000ff */
[----:B------:R1:W-:Y:S04]  /*a0f0*/  @P5 STG.E.U16 desc[UR40][R6.64+0x40], R56 ;  /* 0x0000403806005986 */ /* 0x0003e8000c101528 */
[----:B------:R1:W-:Y:S01]  /*a100*/  @P4 STG.E.U16 desc[UR40][R6.64+0x42], R57 ;  /* 0x0000423906004986 */ /* 0x0003e2000c101528 */
[----:B------:R-:W-:-:S02]  /*a110*/  ISETP.GT.AND P4, PT, R3, 0x80, P0 ;  /* 0x000000800300780c */ /* 0x000fc40000784270 */
[C---:B------:R-:W-:Y:S01]  /*a120*/  ISETP.GT.AND P0, PT, R3.reuse, 0x88, P0 ;  /* 0x000000880300780c */ /* 0x040fe20000704270 */
[----:B------:R1:W-:Y:S01]  /*a130*/  @P3 STG.E.U16 desc[UR40][R12.64+0x40], R58 ;  /* 0x0000403a0c003986 */ /* 0x0003e2000c101528 */
[C---:B------:R-:W-:Y:S02]  /*a140*/  ISETP.GT.AND P3, PT, R3.reuse, 0x80, P1 ;  /* 0x000000800300780c */ /* 0x040fe40000f64270 */
[----:B------:R-:W-:Y:S01]  /*a150*/  ISETP.GT.AND P1, PT, R3, 0x88, P1 ;  /* 0x000000880300780c */ /* 0x000fe20000f24270 */
[----:B------:R1:W-:Y:S01]  /*a160*/  @P2 STG.E.U16 desc[UR40][R12.64+0x42], R59 ;  /* 0x0000423b0c002986 */ /* 0x0003e2000c101528 */
[----:B------:R-:W-:-:S05]  /*a170*/  ISETP.GT.AND P2, PT, R4, 0x31, PT ;  /* 0x000000310400780c */ /* 0x000fca0003f44270 */
[----:B------:R1:W-:Y:S01]  /*a180*/  @P4 STG.E.U16 desc[UR40][R6.64+0x50], R60 ;  /* 0x0000503c06004986 */ /* 0x0003e2000c101528 */
[----:B------:R-:W-:-:S03]  /*a190*/  ISETP.GT.AND P4, PT, R3, RZ, P2 ;  /* 0x000000ff0300720c */ /* 0x000fc60001784270 */
[----:B------:R1:W-:Y:S01]  /*a1a0*/  @P3 STG.E.U16 desc[UR40][R6.64+0x52], R61 ;  /* 0x0000523d06003986 */ /* 0x0003e2000c101528 */
[----:B------:R-:W-:-:S03]  /*a1b0*/  ISETP.GT.AND P3, PT, R4, 0x30, PT ;  /* 0x000000300400780c */ /* 0x000fc60003f64270 */
[----:B------:R1:W-:Y:S01]  /*a1c0*/  @P0 STG.E.U16 desc[UR40][R12.64+0x50], R62 ;  /* 0x0000503e0c000986 */ /* 0x0003e2000c101528 */
[C---:B------:R-:W-:Y:S02]  /*a1d0*/  ISETP.GT.AND P0, PT, R3.reuse, RZ, P3 ;  /* 0x000000ff0300720c */ /* 0x040fe40001f04270 */
[C---:B------:R-:W-:Y:S01]  /*a1e0*/  ISETP.GT.AND P5, PT, R3.reuse, 0x8, P3 ;  /* 0x000000080300780c */ /* 0x040fe20001fa4270 */
[----:B------:R1:W-:Y:S01]  /*a1f0*/  @P1 STG.E.U16 desc[UR40][R12.64+0x52], R63 ;  /* 0x0000523f0c001986 */ /* 0x0003e2000c101528 */
[----:B------:R-:W-:-:S03]  /*a200*/  ISETP.GT.AND P1, PT, R3, 0x8, P2 ;  /* 0x000000080300780c */ /* 0x000fc60001724270 */
[----:B------:R1:W-:Y:S06]  /*a210*/  @P4 STG.E.U16 desc[UR40][R8.64+0x62], R49 ;  /* 0x0000623108004986 */ /* 0x0003ec000c101528 */
[----:B------:R1:W-:Y:S01]  /*a220*/  @P0 STG.E.U16 desc[UR40][R8.64+0x60], R48 ;  /* 0x0000603008000986 */ /* 0x0003e2000c101528 */
[----:B------:R-:W-:-:S03]  /*a230*/  ISETP.GT.AND P0, PT, R4, 0x38, PT ;  /* 0x000000380400780c */ /* 0x000fc60003f04270 */
[----:B------:R1:W-:Y:S01]  /*a240*/  @P1 STG.E.U16 desc[UR40][R10.64+0x62], R51 ;  /* 0x000062330a001986 */ /* 0x0003e2000c101528 */
[----:B------:R-:W-:-:S03]  /*a250*/  ISETP.GT.AND P1, PT, R4, 0x39, PT ;  /* 0x000000390400780c */ /* 0x000fc60003f24270 */
[----:B------:R1:W-:Y:S01]  /*a260*/  @P5 STG.E.U16 desc[UR40][R10.64+0x60], R50 ;  /* 0x000060320a005986 */ /* 0x0003e2000c101528 */
[C---:B------:R-:W-:Y:S02]  /*a270*/  ISETP.GT.AND P5, PT, R3.reuse, RZ, P0 ;  /* 0x000000ff0300720c */ /* 0x040fe400007a4270 */
[----:B------:R-:W-:-:S11]  /*a280*/  ISETP.GT.AND P4, PT, R3, RZ, P1 ;  /* 0x000000ff0300720c */ /* 0x000fd60000f84270 */
[----:B------:R1:W-:Y:S01]  /*a290*/  @P5 STG.E.U16 desc[UR40][R8.64+0x70], R52 ;  /* 0x0000703408005986 */ /* 0x0003e2000c101528 */
[----:B------:R-:W-:-:S03]  /*a2a0*/  ISETP.GT.AND P5, PT, R3, 0x8, P0 ;  /* 0x000000080300780c */ /* 0x000fc600007a4270 */
[----:B------:R1:W-:Y:S01]  /*a2b0*/  @P4 STG.E.U16 desc[UR40][R8.64+0x72], R53 ;  /* 0x0000723508004986 */ /* 0x0003e2000c101528 */
[----:B------:R-:W-:-:S09]  /*a2c0*/  ISETP.GT.AND P4, PT, R3, 0x8, P1 ;  /* 0x000000080300780c */ /* 0x000fd20000f84270 */
[----:B------:R1:W-:Y:S01]  /*a2d0*/  @P5 STG.E.U16 desc[UR40][R10.64+0x70], R54 ;  /* 0x000070360a005986 */ /* 0x0003e2000c101528 */
[C---:B------:R-:W-:Y:S02]  /*a2e0*/  ISETP.GT.AND P5, PT, R3.reuse, 0x80, P3 ;  /* 0x000000800300780c */ /* 0x040fe40001fa4270 */
[C---:B------:R-:W-:Y:S01]  /*a2f0*/  ISETP.GT.AND P3, PT, R3.reuse, 0x88, P3 ;  /* 0x000000880300780c */ /* 0x040fe20001f64270 */
[----:B------:R1:W-:Y:S01]  /*a300*/  @P4 STG.E.U16 desc[UR40][R10.64+0x72], R55 ;  /* 0x000072370a004986 */ /* 0x0003e2000c101528 */
[C---:B------:R-:W-:Y:S02]  /*a310*/  ISETP.GT.AND P4, PT, R3.reuse, 0x80, P2 ;  /* 0x000000800300780c */ /* 0x040fe40001784270 */
[----:B------:R-:W-:-:S07]  /*a320*/  ISETP.GT.AND P2, PT, R3, 0x88, P2 ;  /* 0x000000880300780c */ /* 0x000fce0001744270 */
[----:B------:R1:W-:Y:S04]  /*a330*/  @P5 STG.E.U16 desc[UR40][R6.64+0x60], R40 ;  /* 0x0000602806005986 */ /* 0x0003e8000c101528 */
[----:B------:R1:W-:Y:S01]  /*a340*/  @P4 STG.E.U16 desc[UR40][R6.64+0x62], R41 ;  /* 0x0000622906004986 */ /* 0x0003e2000c101528 */
[C---:B------:R-:W-:Y:S02]  /*a350*/  ISETP.GT.AND P4, PT, R3.reuse, 0x80, P0 ;  /* 0x000000800300780c */ /* 0x040fe40000784270 */
[C---:B------:R-:W-:Y:S01]  /*a360*/  ISETP.GT.AND P0, PT, R3.reuse, 0x88, P0 ;  /* 0x000000880300780c */ /* 0x040fe20000704270 */
[----:B------:R1:W-:Y:S01]  /*a370*/  @P3 STG.E.U16 desc[UR40][R12.64+0x60], R42 ;  /* 0x0000602a0c003986 */ /* 0x0003e2000c101528 */
[C---:B------:R-:W-:Y:S02]  /*a380*/  ISETP.GT.AND P3, PT, R3.reuse, 0x80, P1 ;  /* 0x000000800300780c */ /* 0x040fe40000f64270 */
[----:B------:R-:W-:Y:S01]  /*a390*/  ISETP.GT.AND P1, PT, R3, 0x88, P1 ;  /* 0x000000880300780c */ /* 0x000fe20000f24270 */
[----:B------:R1:W-:Y:S06]  /*a3a0*/  @P2 STG.E.U16 desc[UR40][R12.64+0x62], R43 ;  /* 0x0000622b0c002986 */ /* 0x0003ec000c101528 */
[----:B------:R1:W-:Y:S04]  /*a3b0*/  @P4 STG.E.U16 desc[UR40][R6.64+0x70], R44 ;  /* 0x0000702c06004986 */ /* 0x0003e8000c101528 */
[----:B------:R1:W-:Y:S01]  /*a3c0*/  @P3 STG.E.U16 desc[UR40][R6.64+0x72], R45 ;  /* 0x0000722d06003986 */ /* 0x0003e2000c101528 */
[----:B------:R-:W-:-:S03]  /*a3d0*/  ISETP.GT.AND P3, PT, R4, 0x40, PT ;  /* 0x000000400400780c */ /* 0x000fc60003f64270 */
[----:B------:R1:W-:Y:S01]  /*a3e0*/  @P0 STG.E.U16 desc[UR40][R12.64+0x70], R46 ;  /* 0x0000702e0c000986 */ /* 0x0003e2000c101528 */
[----:B------:R-:W-:Y:S02]  /*a3f0*/  ISETP.GT.AND P0, PT, R4, 0x41, PT ;  /* 0x000000410400780c */ /* 0x000fe40003f04270 */
[C---:B------:R-:W-:Y:S01]  /*a400*/  ISETP.GT.AND P4, PT, R3.reuse, 0x8, P3 ;  /* 0x000000080300780c */ /* 0x040fe20001f84270 */
[----:B------:R1:W-:Y:S01]  /*a410*/  @P1 STG.E.U16 desc[UR40][R12.64+0x72], R47 ;  /* 0x0000722f0c001986 */ /* 0x0003e2000c101528 */
[C---:B------:R-:W-:Y:S02]  /*a420*/  ISETP.GT.AND P1, PT, R3.reuse, RZ, P3 ;  /* 0x000000ff0300720c */ /* 0x040fe40001f24270 */
[C---:B------:R-:W-:Y:S02]  /*a430*/  ISETP.GT.AND P2, PT, R3.reuse, RZ, P0 ;  /* 0x000000ff0300720c */ /* 0x040fe40000744270 */
[----:B------:R-:W-:-:S09]  /*a440*/  ISETP.GT.AND P5, PT, R3, 0x8, P0 ;  /* 0x000000080300780c */ /* 0x000fd200007a4270 */
[----:B------:R1:W-:Y:S01]  /*a450*/  @P1 STG.E.U16 desc[UR40][R8.64+0x80], R32 ;  /* 0x0000802008001986 */ /* 0x0003e2000c101528 */
[----:B------:R-:W-:-:S03]  /*a460*/  ISETP.GT.AND P1, PT, R4, 0x48, PT ;  /* 0x000000480400780c */ /* 0x000fc60003f24270 */
[----:B------:R1:W-:Y:S01]  /*a470*/  @P2 STG.E.U16 desc[UR40][R8.64+0x82], R33 ;  /* 0x0000822108002986 */ /* 0x0003e2000c101528 */
[----:B------:R-:W-:-:S03]  /*a480*/  ISETP.GT.AND P2, PT, R4, 0x49, PT ;  /* 0x000000490400780c */ /* 0x000fc60003f44270 */
[----:B------:R1:W-:Y:S01]  /*a490*/  @P4 STG.E.U16 desc[UR40][R10.64+0x80], R34 ;  /* 0x000080220a004986 */ /* 0x0003e2000c101528 */
[----:B------:R-:W-:-:S03]  /*a4a0*/  ISETP.GT.AND P4, PT, R3, RZ, P2 ;  /* 0x000000ff0300720c */ /* 0x000fc60001784270 */
[----:B------:R1:W-:Y:S01]  /*a4b0*/  @P5 STG.E.U16 desc[UR40][R10.64+0x82], R35 ;  /* 0x000082230a005986 */ /* 0x0003e2000c101528 */
[----:B------:R-:W-:-:S09]  /*a4c0*/  ISETP.GT.AND P5, PT, R3, RZ, P1 ;  /* 0x000000ff0300720c */ /* 0x000fd20000fa4270 */
        /* <DEDUP_REMOVED lines=10> */
[----:B------:R1:W-:Y:S01]  /*a570*/  @P4 STG.E.U16 desc[UR40][R6.64+0x80], R24 ;  /* 0x0000801806004986 */ /* 0x0003e2000c101528 */
[C---:B------:R-:W-:Y:S02]  /*a580*/  ISETP.GT.AND P4, PT, R3.reuse, 0x80, P1 ;  /* 0x000000800300780c */ /* 0x040fe40000f84270 */
[C---:B------:R-:W-:Y:S01]  /*a590*/  ISETP.GT.AND P1, PT, R3.reuse, 0x88, P1 ;  /* 0x000000880300780c */ /* 0x040fe20000f24270 */
[----:B------:R1:W-:Y:S01]  /*a5a0*/  @P5 STG.E.U16 desc[UR40][R6.64+0x82], R25 ;  /* 0x0000821906005986 */ /* 0x0003e2000c101528 */
[C---:B------:R-:W-:Y:S02]  /*a5b0*/  ISETP.GT.AND P5, PT, R3.reuse, 0x80, P2 ;  /* 0x000000800300780c */ /* 0x040fe400017a4270 */
[----:B------:R-:W-:Y:S01]  /*a5c0*/  ISETP.GT.AND P2, PT, R3, 0x88, P2 ;  /* 0x000000880300780c */ /* 0x000fe20001744270 */
[----:B------:R1:W-:Y:S04]  /*a5d0*/  @P3 STG.E.U16 desc[UR40][R12.64+0x80], R26 ;  /* 0x0000801a0c003986 */ /* 0x0003e8000c101528 */
[----:B------:R1:W-:Y:S04]  /*a5e0*/  @P0 STG.E.U16 desc[UR40][R12.64+0x82], R27 ;  /* 0x0000821b0c000986 */ /* 0x0003e8000c101528 */
[----:B------:R1:W-:Y:S04]  /*a5f0*/  @P4 STG.E.U16 desc[UR40][R6.64+0x90], R28 ;  /* 0x0000901c06004986 */ /* 0x0003e8000c101528 */
[----:B------:R1:W-:Y:S04]  /*a600*/  @P5 STG.E.U16 desc[UR40][R6.64+0x92], R29 ;  /* 0x0000921d06005986 */ /* 0x0003e8000c101528 */
[----:B------:R1:W-:Y:S04]  /*a610*/  @P1 STG.E.U16 desc[UR40][R12.64+0x90], R30 ;  /* 0x0000901e0c001986 */ /* 0x0003e8000c101528 */
[----:B------:R1:W-:Y:S02]  /*a620*/  @P2 STG.E.U16 desc[UR40][R12.64+0x92], R31 ;  /* 0x0000921f0c002986 */ /* 0x0003e4000c101528 */
.L_x_184:
[----:B------:R-:W-:Y:S05]  /*a630*/  BSYNC B0 ;  /* 0x0000000000007941 */ /* 0x000fea0003800000 */
.L_x_28:
[----:B------:R-:W-:Y:S01]  /*a640*/  ULDC UR4, c[0x0][0xc] ;  /* 0x0000030000047ab9 */ /* 0x000fe20000000800 */
[----:B------:R-:W-:Y:S01]  /*a650*/  ULDC UR5, c[0x0][0x10] ;  /* 0x0000040000057ab9 */ /* 0x000fe20000000800 */
[----:B------:R-:W2:Y:S01]  /*a660*/  LDC R3, c[0x0][0x14] ;  /* 0x00000500ff037b82 */ /* 0x000ea20000000800 */
[----:B------:R-:W-:Y:S01]  /*a670*/  UIMAD.WIDE.U32 UR4, UR4, UR5, URZ ;  /* 0x00000005040472a5 */ /* 0x000fe2000f8e003f */
[----:B------:R-:W-:Y:S02]  /*a680*/  IMAD.MOV.U32 R107, RZ, RZ, -0x1 ;  /* 0xffffffffff6b7424 */ /* 0x000fe400078e00ff */
[----:B------:R-:W-:-:S03]  /*a690*/  IMAD.MOV.U32 R23, RZ, RZ, -0x1 ;  /* 0xffffffffff177424 */ /* 0x000fc600078e00ff */
[----:B--2---:R-:W-:-:S04]  /*a6a0*/  IMAD.WIDE.U32 R16, R3, UR4, R16 ;  /* 0x0000000403107c25 */ /* 0x004fc8000f8e0010 */
[----:B------:R-:W-:Y:S01]  /*a6b0*/  IMAD R3, R3, UR5, RZ ;  /* 0x0000000503037c24 */ /* 0x000fe2000f8e02ff */
[----:B------:R-:W-:Y:S02]  /*a6c0*/  ULDC.64 UR4, c[0x0][0x650] ;  /* 0x0001940000047ab9 */ /* 0x000fe40000000a00 */
[----:B------:R-:W-:Y:S01]  /*a6d0*/  ISETP.GE.U32.AND P0, PT, R16, UR4, PT ;  /* 0x0000000410007c0c */ /* 0x000fe2000bf06070 */
[--C-:B------:R-:W-:Y:S01]  /*a6e0*/  IMAD.IADD R17, R17, 0x1, R3.reuse ;  /* 0x0000000111117824 */ /* 0x100fe200078e0203 */
[----:B------:R-:W-:-:S04]  /*a6f0*/  PRMT R3, RZ, 0x7610, R3 ;  /* 0x00007610ff037816 */ /* 0x000fc80000000003 */
[----:B------:R-:W-:-:S13]  /*a700*/  ISETP.GE.U32.AND.EX P0, PT, R17, UR5, PT, P0 ;  /* 0x0000000511007c0c */ /* 0x000fda000bf06100 */
[----:B------:R-:W-:Y:S05]  /*a710*/  @P0 BRA `(.L_x_185) ;  /* 0x0000000400640947 */ /* 0x000fea0003800000 */
[----:B-1-34-:R-:W1:Y:S01]  /*a720*/  S2R R12, SR_CTAID.X ;  /* 0x00000000000c7919 */ /* 0x01ae620000002500 */
[----:B0-----:R-:W0:Y:S01]  /*a730*/  LDC.64 R10, c[0x0][0x628] ;  /* 0x00018a00ff0a7b82 */ /* 0x001e220000000a00 */
[----:B------:R-:W-:Y:S01]  /*a740*/  ULDC UR4, c[0x0][0x150] ;  /* 0x0000540000047ab9 */ /* 0x000fe20000000800 */
[----:B------:R-:W-:Y:S01]  /*a750*/  IMAD.MOV.U32 R8, RZ, RZ, R16 ;  /* 0x000000ffff087224 */ /* 0x000fe200078e0010 */
[----:B------:R-:W2:Y:S01]  /*a760*/  S2R R24, SR_CTAID.Y ;  /* 0x0000000000187919 */ /* 0x000ea20000002600 */
[----:B------:R-:W-:-:S04]  /*a770*/  IMAD.MOV.U32 R9, RZ, RZ, R17 ;  /* 0x000000ffff097224 */ /* 0x000fc800078e0011 */
[----:B------:R-:W3:Y:S08]  /*a780*/  LDC R21, c[0x0][0x144] ;  /* 0x00005100ff157b82 */ /* 0x000ef00000000800 */
[----:B------:R-:W4:Y:S08]  /*a790*/  LDC R0, c[0x0][0x630] ;  /* 0x00018c00ff007b82 */ /* 0x000f300000000800 */
[----:B------:R-:W2:Y:S01]  /*a7a0*/  LDC.64 R14, c[0x0][0x620] ;  /* 0x00018800ff0e7b82 */ /* 0x000ea20000000a00 */
[----:B0-----:R-:W-:-:S04]  /*a7b0*/  ISETP.NE.U32.AND P0, PT, R10, RZ, PT ;  /* 0x000000ff0a00720c */ /* 0x001fc80003f05070 */
[----:B------:R-:W-:Y:S02]  /*a7c0*/  ISETP.NE.AND.EX P0, PT, R11, RZ, PT, P0 ;  /* 0x000000ff0b00720c */ /* 0x000fe40003f05300 */
[----:B-1----:R-:W-:-:S05]  /*a7d0*/  I2FP.F32.U32 R3, R12 ;  /* 0x0000000c00037245 */ /* 0x002fca0000201000 */
[----:B------:R-:W-:-:S04]  /*a7e0*/  FMUL R3, R3, UR4 ;  /* 0x0000000403037c20 */ /* 0x000fc80008400000 */
[----:B------:R0:W1:Y:S02]  /*a7f0*/  F2I.U32.TRUNC.NTZ R20, R3 ;  /* 0x0000000300147305 */ /* 0x000064000020f000 */
[----:B---34-:R-:W-:Y:S05]  /*a800*/  @!P0 BRA `(.L_x_186) ;  /* 0x0000000000288947 */ /* 0x018fea0003800000 */
[----:B0-----:R-:W0:Y:S02]  /*a810*/  LDC R3, c[0x0][0x634] ;  /* 0x00018d00ff037b82 */ /* 0x001e240000000800 */
        /* <DEDUP_REMOVED lines=9> */
.L_x_186:
[----:B------:R-:W3:Y:S01]  /*a8b0*/  LDC.64 R28, c[0x0][0x640] ;  /* 0x00019000ff1c7b82 */ /* 0x000ee20000000a00 */
[-CC-:B------:R-:W-:Y:S01]  /*a8c0*/  SHF.R.U64 R23, R8, R0.reuse, R9.reuse ;  /* 0x0000000008177219 */ /* 0x180fe20000001209 */
[----:B-1----:R-:W-:Y:S01]  /*a8d0*/  IMAD.MOV R20, RZ, RZ, -R20 ;  /* 0x000000ffff147224 */ /* 0x002fe200078e0a14 */
[----:B------:R-:W-:Y:S01]  /*a8e0*/  SHF.R.U32.HI R0, RZ, R0, R9 ;  /* 0x00000000ff007219 */ /* 0x000fe20000011609 */
[----:B------:R-:W-:Y:S01]  /*a8f0*/  ULDC UR4, c[0x0][0x154] ;  /* 0x0000550000047ab9 */ /* 0x000fe20000000800 */
[----:B0-----:R-:W-:Y:S01]  /*a900*/  IADD3 R3, P0, RZ, -R23, RZ ;  /* 0x80000017ff037210 */ /* 0x001fe20007f1e0ff */
[----:B------:R-:W-:Y:S02]  /*a910*/  IMAD R21, R21, R20, R12 ;  /* 0x0000001415157224 */ /* 0x000fe400078e020c */
[----:B------:R-:W0:Y:S01]  /*a920*/  LDC R6, c[0x0][0x618] ;  /* 0x00018600ff067b82 */ /* 0x000e220000000800 */
[----:B------:R-:W-:Y:S02]  /*a930*/  IMAD.MOV.U32 R7, RZ, RZ, 0x1 ;  /* 0x00000001ff077424 */ /* 0x000fe400078e00ff */
[----:B------:R-:W-:-:S04]  /*a940*/  IMAD.X R5, RZ, RZ, ~R0, P0 ;  /* 0x000000ffff057224 */ /* 0x000fc800000e0e00 */
[-C--:B--2---:R-:W-:Y:S01]  /*a950*/  IMAD R0, R5, R14.reuse, RZ ;  /* 0x0000000e05007224 */ /* 0x084fe200078e02ff */
[----:B------:R-:W1:Y:S01]  /*a960*/  LDC R8, c[0x0][0x608] ;  /* 0x00018200ff087b82 */ /* 0x000e620000000800 */
[----:B------:R-:W-:-:S04]  /*a970*/  IMAD.WIDE.U32 R4, R3, R14, R16 ;  /* 0x0000000e03047225 */ /* 0x000fc800078e0010 */
[----:B------:R-:W-:Y:S01]  /*a980*/  IMAD R3, R3, R15, R0 ;  /* 0x0000000f03037224 */ /* 0x000fe200078e0200 */
[----:B------:R-:W-:Y:S02]  /*a990*/  I2FP.F32.U32 R0, R24 ;  /* 0x0000001800007245 */ /* 0x000fe40000201000 */
[----:B------:R-:W2:Y:S01]  /*a9a0*/  LDC R26, c[0x0][0x658] ;  /* 0x00019600ff1a7b82 */ /* 0x000ea20000000800 */
[----:B------:R-:W-:Y:S01]  /*a9b0*/  IMAD.IADD R3, R5, 0x1, R3 ;  /* 0x0000000105037824 */ /* 0x000fe200078e0203 */
[----:B---3--:R-:W-:Y:S01]  /*a9c0*/  ISETP.NE.U32.AND P0, PT, R28, RZ, PT ;  /* 0x000000ff1c00720c */ /* 0x008fe20003f05070 */
[----:B------:R-:W-:Y:S01]  /*a9d0*/  FMUL R0, R0, UR4 ;  /* 0x0000000400007c20 */ /* 0x000fe20008400000 */
[----:B------:R-:W-:Y:S02]  /*a9e0*/  IMAD.MOV.U32 R5, RZ, RZ, -0x1 ;  /* 0xffffffffff057424 */ /* 0x000fe400078e00ff */
[----:B------:R-:W-:Y:S01]  /*a9f0*/  ISETP.NE.AND.EX P0, PT, R29, RZ, PT, P0 ;  /* 0x000000ff1d00720c */ /* 0x000fe20003f05300 */
[----:B------:R3:W4:Y:S01]  /*aa00*/  F2I.U32.TRUNC.NTZ R13, R0 ;  /* 0x00000000000d7305 */ /* 0x000722000020f000 */
[----:B------:R-:W3:Y:S01]  /*aa10*/  LDC R15, c[0x0][0x148] ;  /* 0x00005200ff0f7b82 */ /* 0x000ee20000000800 */
[----:B0-----:R-:W-:-:S02]  /*aa20*/  SHF.R.U64 R12, R4, R6, R3 ;  /* 0x00000006040c7219 */ /* 0x001fc40000001203 */
[----:B------:R-:W-:-:S05]  /*aa30*/  SHF.R.U32.HI R3, RZ, R6, R3 ;  /* 0x00000006ff037219 */ /* 0x000fca0000011603 */
[----:B------:R-:W0:Y:S01]  /*aa40*/  LDC R20, c[0x0][0x600] ;  /* 0x00018000ff147b82 */ /* 0x000e220000000800 */
[-CC-:B-1----:R-:W-:Y:S02]  /*aa50*/  SHF.R.U64 R10, R12, R8.reuse, R3.reuse ;  /* 0x000000080c0a7219 */ /* 0x182fe40000001203 */
[----:B------:R-:W-:-:S05]  /*aa60*/  SHF.R.U32.HI R3, RZ, R8, R3 ;  /* 0x00000008ff037219 */ /* 0x000fca0000011603 */
[----:B------:R-:W1:Y:S01]  /*aa70*/  LDC R27, c[0x0][0x648] ;  /* 0x00019200ff1b7b82 */ /* 0x000e620000000800 */
[-C--:B--2---:R-:W-:Y:S02]  /*aa80*/  SHF.L.U32 R4, R5, R26.reuse, RZ ;  /* 0x0000001a05047219 */ /* 0x084fe400000006ff */
[-CC-:B------:R-:W-:Y:S02]  /*aa90*/  SHF.R.U64 R14, R10, R26.reuse, R3.reuse ;  /* 0x0000001a0a0e7219 */ /* 0x180fe40000001203 */
[----:B------:R-:W-:Y:S02]  /*aaa0*/  SHF.R.U32.HI R5, RZ, R26, R3 ;  /* 0x0000001aff057219 */ /* 0x000fe40000011603 */
[----:B------:R-:W-:Y:S01]  /*aab0*/  LOP3.LUT R25, RZ, R4, RZ, 0x33, !PT ;  /* 0x00000004ff197212 */ /* 0x000fe200078e33ff */
[----:B------:R-:W2:Y:S01]  /*aac0*/  LDC R30, c[0x0][0x638] ;  /* 0x00018e00ff1e7b82 */ /* 0x000ea20000000800 */
[----:B------:R-:W-:Y:S01]  /*aad0*/  SHF.L.U32 R26, R7, R26, RZ ;  /* 0x0000001a071a7219 */ /* 0x000fe200000006ff */
[----:B------:R-:W-:-:S06]  /*aae0*/  IMAD.MOV.U32 R4, RZ, RZ, R14 ;  /* 0x000000ffff047224 */ /* 0x000fcc00078e000e */
[----:B------:R-:W0:Y:S01]  /*aaf0*/  LDC R31, c[0x0][0x610] ;  /* 0x00018400ff1f7b82 */ /* 0x000e220000000800 */
[----:B----4-:R-:W-:Y:S05]  /*ab00*/  @!P0 BRA `(.L_x_187) ;  /* 0x0000000000288947 */ /* 0x010fea0003800000 */
[----:B------:R-:W4:Y:S02]  /*ab10*/  LDC R3, c[0x0][0x64c] ;  /* 0x00019300ff037b82 */ /* 0x000f240000000800 */
[----:B----4-:R-:W-:-:S05]  /*ab20*/  IADD3 R3, P0, R14, R3, RZ ;  /* 0x000000030e037210 */ /* 0x010fca0007f1e0ff */
        /* <DEDUP_REMOVED lines=8> */
.L_x_187:
[----:B------:R-:W-:Y:S01]  /*abb0*/  ISETP.NE.AND P0, PT, R2, 0x1, PT ;  /* 0x000000010200780c */ /* 0x000fe20003f05270 */
[----:B0-----:R-:W-:Y:S01]  /*abc0*/  VIADD R7, R20, 0xffffffff ;  /* 0xffffffff14077836 */ /* 0x001fe20000000000 */
[----:B-1-3--:R-:W-:Y:S01]  /*abd0*/  SHF.R.U64 R0, R4, R27, R5 ;  /* 0x0000001b04007219 */ /* 0x00afe20000001205 */
[----:B------:R-:W-:Y:S01]  /*abe0*/  IMAD.MOV R13, RZ, RZ, -R13 ;  /* 0x000000ffff0d7224 */ /* 0x000fe200078e0a0d */
[----:B------:R-:W-:Y:S01]  /*abf0*/  LOP3.LUT R5, R10, R25, RZ, 0xc0, !PT ;  /* 0x000000190a057212 */ /* 0x000fe200078ec0ff */
[----:B------:R-:W-:Y:S01]  /*ac00*/  IMAD.MOV.U32 R4, RZ, RZ, 0x1 ;  /* 0x00000001ff047424 */ /* 0x000fe200078e00ff */
[----:B------:R-:W-:Y:S01]  /*ac10*/  LOP3.LUT R12, R12, R7, RZ, 0xc0, !PT ;  /* 0x000000070c0c7212 */ /* 0x000fe200078ec0ff */
[----:B------:R-:W-:Y:S02]  /*ac20*/  IMAD.MOV R3, RZ, RZ, -R0 ;  /* 0x000000ffff037224 */ /* 0x000fe400078e0a00 */
[----:B------:R-:W-:Y:S02]  /*ac30*/  IMAD R0, R26, R0, R5 ;  /* 0x000000001a007224 */ /* 0x000fe400078e0205 */
[----:B--2---:R-:W-:-:S02]  /*ac40*/  IMAD R3, R3, R30, R14 ;  /* 0x0000001e03037224 */ /* 0x004fc400078e020e */
[----:B------:R-:W-:Y:S02]  /*ac50*/  @P0 IMAD R21, R15, R13, R24 ;  /* 0x0000000d0f150224 */ /* 0x000fe400078e0218 */
[----:B------:R-:W-:Y:S01]  /*ac60*/  IMAD R5, R3, R20, R12 ;  /* 0x0000001403057224 */ /* 0x000fe200078e020c */
[----:B------:R-:W-:Y:S01]  /*ac70*/  PRMT R3, R4, 0x7610, R3 ;  /* 0x0000761004037816 */ /* 0x000fe20000000003 */
[----:B------:R-:W-:-:S05]  /*ac80*/  IMAD R0, R0, R31, R21 ;  /* 0x0000001f00007224 */ /* 0x000fca00078e0215 */
[----:B------:R-:W-:Y:S02]  /*ac90*/  SEL R107, R5, R0, !P0 ;  /* 0x00000000056b7207 */ /* 0x000fe40004000000 */
[----:B------:R-:W-:-:S07]  /*aca0*/  SEL R0, R0, R5, !P0 ;  /* 0x0000000500007207 */ /* 0x000fce0004000000 */
.L_x_185:
[----:B------:R-:W-:Y:S01]  /*acb0*/  LOP3.LUT P0, RZ, R3, 0xff, RZ, 0xc0, !PT ;  /* 0x000000ff03ff7812 */ /* 0x000fe2000780c0ff */
[----:B------:R-:W-:-:S12]  /*acc0*/  IMAD.MOV.U32 R106, RZ, RZ, R0 ;  /* 0x000000ffff6a7224 */ /* 0x000fd800078e0000 */
[----:B------:R-:W-:Y:S05]  /*acd0*/  @P0 BRA `(.L_x_188) ;  /* 0xffffff60008c0947 */ /* 0x000fea000383ffff */
[----:B------:R-:W-:Y:S05]  /*ace0*/  EXIT ;  /* 0x000000000000794d */ /* 0x000fea0003800000 */
.L_x_3:
[----:B0-----:R-:W-:Y:S01]  /*acf0*/  ULDC.64 UR4, c[0x0][0x650] ;  /* 0x0001940000047ab9 */ /* 0x001fe20000000a00 */
        /* <DEDUP_REMOVED lines=25> */
.L_x_190:
[--C-:B------:R-:W-:Y:S01]  /*ae90*/  SHF.R.U64 R12, R10, R14, R11.reuse ;  /* 0x0000000e0a0c7219 */ /* 0x100fe2000000120b */
[----:B------:R-:W0:Y:S01]  /*aea0*/  LDC R22, c[0x0][0x618] ;  /* 0x00018600ff167b82 */ /* 0x000e220000000800 */
[----:B------:R-:W-:Y:S01]  /*aeb0*/  I2FP.F32.U32 R6, R4 ;  /* 0x0000000400067245 */ /* 0x000fe20000201000 */
[----:B------:R-:W-:Y:S01]  /*aec0*/  ULDC UR4, c[0x0][0x150] ;  /* 0x0000540000047ab9 */ /* 0x000fe20000000800 */
[----:B------:R-:W-:Y:S02]  /*aed0*/  SHF.R.U32.HI R5, RZ, R14, R11 ;  /* 0x0000000eff057219 */ /* 0x000fe4000001160b */
[----:B------:R-:W-:Y:S01]  /*aee0*/  IADD3 R9, P0, RZ, -R12, RZ ;  /* 0x8000000cff097210 */ /* 0x000fe20007f1e0ff */
[----:B------:R-:W-:Y:S01]  /*aef0*/  FMUL R11, R6, UR4 ;  /* 0x00000004060b7c20 */ /* 0x000fe20008400000 */
[----:B------:R-:W-:Y:S01]  /*af00*/  ULDC UR4, c[0x0][0x154] ;  /* 0x0000550000047ab9 */ /* 0x000fe20000000800 */
[----:B------:R-:W1:Y:S02]  /*af10*/  LDC.64 R24, c[0x0][0x640] ;  /* 0x00019000ff187b82 */ /* 0x000e640000000a00 */
[----:B------:R-:W-:-:S02]  /*af20*/  IMAD.X R5, RZ, RZ, ~R5, P0 ;  /* 0x000000ffff057224 */ /* 0x000fc400000e0e05 */
[----:B------:R-:W2:Y:S01]  /*af30*/  F2I.U32.TRUNC.NTZ R11, R11 ;  /* 0x0000000b000b7305 */ /* 0x000ea2000020f000 */
[----:B------:R-:W-:-:S03]  /*af40*/  IMAD.WIDE.U32 R6, R9, R20, R16 ;  /* 0x0000001409067225 */ /* 0x000fc600078e0010 */
[----:B------:R-:W3:Y:S01]  /*af50*/  LDC R13, c[0x0][0x144] ;  /* 0x00005100ff0d7b82 */ /* 0x000ee20000000800 */
[----:B------:R-:W-:-:S04]  /*af60*/  IMAD R8, R5, R20, RZ ;  /* 0x0000001405087224 */ /* 0x000fc800078e02ff */
[----:B------:R-:W-:Y:S02]  /*af70*/  IMAD R5, R9, R21, R8 ;  /* 0x0000001509057224 */ /* 0x000fe400078e0208 */
[----:B------:R-:W-:Y:S01]  /*af80*/  IMAD.MOV.U32 R8, RZ, RZ, -0x1 ;  /* 0xffffffffff087424 */ /* 0x000fe200078e00ff */
[----:B------:R-:W4:Y:S01]  /*af90*/  LDC R14, c[0x0][0x608] ;  /* 0x00018200ff0e7b82 */ /* 0x000f220000000800 */
[----:B------:R-:W-:Y:S01]  /*afa0*/  IMAD.IADD R5, R7, 0x1, R5 ;  /* 0x0000000107057824 */ /* 0x000fe200078e0205 */
[----:B------:R-:W-:-:S04]  /*afb0*/  I2FP.F32.U32 R7, R3 ;  /* 0x0000000300077245 */ /* 0x000fc80000201000 */
[-C--:B0-----:R-:W-:Y:S01]  /*afc0*/  SHF.R.U64 R10, R6, R22.reuse, R5 ;  /* 0x00000016060a7219 */ /* 0x081fe20000001205 */
[----:B--2---:R-:W-:Y:S01]  /*afd0*/  IMAD.MOV R6, RZ, RZ, -R11 ;  /* 0x000000ffff067224 */ /* 0x004fe200078e0a0b */
[----:B------:R-:W0:Y:S01]  /*afe0*/  LDC R9, c[0x0][0x658] ;  /* 0x00019600ff097b82 */ /* 0x000e220000000800 */
[----:B-1----:R-:W-:Y:S01]  /*aff0*/  ISETP.NE.U32.AND P0, PT, R24, RZ, PT ;  /* 0x000000ff1800720c */ /* 0x002fe20003f05070 */
[----:B------:R-:W-:Y:S01]  /*b000*/  FMUL R7, R7, UR4 ;  /* 0x0000000407077c20 */ /* 0x000fe20008400000 */
[----:B------:R-:W-:Y:S02]  /*b010*/  SHF.R.U32.HI R5, RZ, R22, R5 ;  /* 0x00000016ff057219 */ /* 0x000fe40000011605 */
[----:B------:R-:W-:-:S03]  /*b020*/  ISETP.NE.AND.EX P0, PT, R25, RZ, PT, P0 ;  /* 0x000000ff1900720c */ /* 0x000fc60003f05300 */
[----:B------:R-:W1:Y:S01]  /*b030*/  LDC R20, c[0x0][0x148] ;  /* 0x00005200ff147b82 */ /* 0x000e620000000800 */
[----:B---3--:R-:W-:Y:S02]  /*b040*/  IMAD R23, R13, R6, R4 ;  /* 0x000000060d177224 */ /* 0x008fe400078e0204 */
[----:B------:R-:W-:-:S05]  /*b050*/  IMAD.MOV.U32 R6, RZ, RZ, 0x1 ;  /* 0x00000001ff067424 */ /* 0x000fca00078e00ff */
[----:B------:R-:W2:Y:S01]  /*b060*/  LDC R21, c[0x0][0x600] ;  /* 0x00018000ff157b82 */ /* 0x000ea20000000800 */
[-CC-:B----4-:R-:W-:Y:S02]  /*b070*/  SHF.R.U64 R13, R10, R14.reuse, R5.reuse ;  /* 0x0000000e0a0d7219 */ /* 0x190fe40000001205 */
[----:B------:R-:W-:Y:S02]  /*b080*/  SHF.R.U32.HI R4, RZ, R14, R5 ;  /* 0x0000000eff047219 */ /* 0x000fe40000011605 */
[----:B------:R3:W4:Y:S03]  /*b090*/  F2I.U32.TRUNC.NTZ R14, R7 ;  /* 0x00000007000e7305 */ /* 0x000726000020f000 */
[----:B------:R-:W1:Y:S01]  /*b0a0*/  LDC R26, c[0x0][0x648] ;  /* 0x00019200ff1a7b82 */ /* 0x000e620000000800 */
[-C--:B0-----:R-:W-:Y:S02]  /*b0b0*/  SHF.R.U64 R15, R13, R9.reuse, R4 ;  /* 0x000000090d0f7219 */ /* 0x081fe40000001204 */
[----:B------:R-:W-:-:S02]  /*b0c0*/  SHF.L.U32 R8, R8, R9, RZ ;  /* 0x0000000908087219 */ /* 0x000fc400000006ff */
[-C--:B------:R-:W-:Y:S01]  /*b0d0*/  SHF.R.U32.HI R5, RZ, R9.reuse, R4 ;  /* 0x00000009ff057219 */ /* 0x080fe20000011604 */
[----:B------:R-:W-:Y:S01]  /*b0e0*/  IMAD.MOV.U32 R4, RZ, RZ, R15 ;  /* 0x000000ffff047224 */ /* 0x000fe200078e000f */
[----:B------:R-:W-:Y:S01]  /*b0f0*/  SHF.L.U32 R22, R6, R9, RZ ;  /* 0x0000000906167219 */ /* 0x000fe200000006ff */
[----:B------:R-:W0:Y:S01]  /*b100*/  LDC R27, c[0x0][0x638] ;  /* 0x00018e00ff1b7b82 */ /* 0x000e220000000800 */
[----:B------:R-:W-:-:S07]  /*b110*/  LOP3.LUT R28, RZ, R8, RZ, 0x33, !PT ;  /* 0x00000008ff1c7212 */ /* 0x000fce00078e33ff */
        /* <DEDUP_REMOVED lines=12> */
.L_x_191:
[----:B------:R-:W-:Y:S01]  /*b1e0*/  ISETP.NE.AND P0, PT, R2, 0x1, PT ;  /* 0x000000010200780c */ /* 0x000fe20003f05270 */
[----:B--2---:R-:W-:Y:S01]  /*b1f0*/  VIADD R7, R21, 0xffffffff ;  /* 0xffffffff15077836 */ /* 0x004fe20000000000 */
[----:B-1----:R-:W-:Y:S01]  /*b200*/  SHF.R.U64 R5, R4, R26, R5 ;  /* 0x0000001a04057219 */ /* 0x002fe20000001205 */
[----:B------:R-:W-:Y:S01]  /*b210*/  IMAD.MOV R14, RZ, RZ, -R14 ;  /* 0x000000ffff0e7224 */ /* 0x000fe200078e0a0e */
[----:B------:R-:W-:Y:S01]  /*b220*/  LOP3.LUT R4, R13, R28, RZ, 0xc0, !PT ;  /* 0x0000001c0d047212 */ /* 0x000fe200078ec0ff */
[----:B------:R-:W-:Y:S01]  /*b230*/  IMAD.MOV.U32 R8, RZ, RZ, R12 ;  /* 0x000000ffff087224 */ /* 0x000fe200078e000c */
[----:B------:R-:W-:Y:S01]  /*b240*/  LOP3.LUT R10, R10, R7, RZ, 0xc0, !PT ;  /* 0x000000070a0a7212 */ /* 0x000fe200078ec0ff */
[----:B------:R-:W-:Y:S02]  /*b250*/  IMAD.MOV R6, RZ, RZ, -R5 ;  /* 0x000000ffff067224 */ /* 0x000fe400078e0a05 */
[----:B------:R-:W-:-:S04]  /*b260*/  IMAD R4, R22, R5, R4 ;  /* 0x0000000516047224 */ /* 0x000fc800078e0204 */
[----:B------:R-:W-:Y:S02]  /*b270*/  @P0 IMAD R23, R20, R14, R3 ;  /* 0x0000000e14170224 */ /* 0x000fe400078e0203 */
[----:B0-----:R-:W-:Y:S02]  /*b280*/  IMAD R3, R6, R27, R15 ;  /* 0x0000001b06037224 */ /* 0x001fe400078e020f */
[----:B------:R-:W-:Y:S02]  /*b290*/  IMAD R7, R4, R29, R23 ;  /* 0x0000001d04077224 */ /* 0x000fe400078e0217 */
[----:B------:R-:W-:Y:S02]  /*b2a0*/  IMAD R4, R3, R21, R10 ;  /* 0x0000001503047224 */ /* 0x000fe400078e020a */
[----:B------:R-:W-:-:S03]  /*b2b0*/  IMAD.MOV.U32 R6, RZ, RZ, 0x1 ;  /* 0x00000001ff067424 */ /* 0x000fc600078e00ff */
[----:B------:R-:W-:Y:S02]  /*b2c0*/  SEL R9, R4, R7, !P0 ;  /* 0x0000000704097207 */ /* 0x000fe40004000000 */
[----:B------:R-:W-:-:S07]  /*b2d0*/  SEL R7, R7, R4, !P0 ;  /* 0x0000000407077207 */ /* 0x000fce0004000000 */
.L_x_189:
[----:B------:R-:W-:-:S08]  /*b2e0*/  NOP ;  /* 0x0000000000007918 */ /* 0x000fd00000000000 */
[----:B------:R-:W0:-:S00]  /*b2f0*/  USETMAXREG.DEALLOC.CTAPOOL 0x28 ;  /* 0x00000028000079c8 */ /* 0x000e0000080e0500 */
[----:B0-----:R-:W-:-:S13]  /*b300*/  ISETP.NE.AND P0, PT, R0, RZ, PT ;  /* 0x000000ff0000720c */ /* 0x001fda0003f05270 */
[----:B------:R-:W-:Y:S05]  /*b310*/  @P0 EXIT ;  /* 0x000000000000094d */ /* 0x000fea0003800000 */
[----:B------:R-:W-:Y:S01]  /*b320*/  LOP3.LUT P0, RZ, R6, 0xff, RZ, 0xc0, !PT ;  /* 0x000000ff06ff7812 */ /* 0x000fe2000780c0ff */
[----:B------:R-:W-:Y:S02]  /*b330*/  IMAD.MOV.U32 R0, RZ, RZ, 0x1 ;  /* 0x00000001ff007424 */ /* 0x000fe400078e00ff */
[----:B------:R-:W-:-:S10]  /*b340*/  IMAD.MOV.U32 R12, RZ, RZ, RZ ;  /* 0x000000ffff0c7224 */ /* 0x000fd400078e00ff */
[----:B------:R-:W-:Y:S05]  /*b350*/  @!P0 BRA `(.L_x_192) ;  /* 0x0000000c00608947 */ /* 0x000fea0003800000 */
[----:B------:R-:W0:Y:S01]  /*b360*/  LDC R0, c[0x0][0x28c] ;  /* 0x0000a300ff007b82 */ /* 0x000e220000000800 */
[----:B------:R-:W-:Y:S01]  /*b370*/  ULDC UR5, c[0x0][0x658] ;  /* 0x0001960000057ab9 */ /* 0x000fe20000000800 */
[----:B------:R-:W-:Y:S01]  /*b380*/  UMOV UR7, 0xffffffff ;  /* 0xffffffff00077882 */ /* 0x000fe20000000000 */
[----:B------:R-:W-:Y:S01]  /*b390*/  ULDC UR6, c[0x0][0xc] ;  /* 0x0000030000067ab9 */ /* 0x000fe20000000800 */
[----:B------:R-:W-:Y:S01]  /*b3a0*/  USHF.L.U32 UR9, UR7, UR5, URZ ;  /* 0x0000000507097299 */ /* 0x000fe2000800063f */
[C---:B------:R-:W-:Y:S01]  /*b3b0*/  LOP3.LUT P2, RZ, R18.reuse, 0x7f, RZ, 0xc0, !PT ;  /* 0x0000007f12ff7812 */ /* 0x040fe2000784c0ff */
[----:B------:R-:W-:Y:S01]  /*b3c0*/  UMOV UR8, 0x1 ;  /* 0x0000000100087882 */ /* 0x000fe20000000000 */
[----:B------:R-:W-:Y:S01]  /*b3d0*/  ULDC UR7, c[0x0][0x10] ;  /* 0x0000040000077ab9 */ /* 0x000fe20000000800 */
[----:B------:R-:W-:Y:S01]  /*b3e0*/  LOP3.LUT P0, RZ, R18, 0x1f, RZ, 0xc0, !PT ;  /* 0x0000001f12ff7812 */ /* 0x000fe2000780c0ff */
[----:B------:R-:W-:Y:S01]  /*b3f0*/  UIMAD.WIDE.U32 UR6, UR6, UR7, URZ ;  /* 0x00000007060672a5 */ /* 0x000fe2000f8e003f */
[----:B------:R-:W-:Y:S01]  /*b400*/  BSSY B0, `(.L_x_192) ;  /* 0x00000cd000007945 */ /* 0x000fe20003800000 */
[----:B------:R-:W-:Y:S01]  /*b410*/  USHF.L.U32 UR5, UR8, UR5, URZ ;  /* 0x0000000508057299 */ /* 0x000fe2000800063f */
[----:B------:R-:W-:Y:S01]  /*b420*/  IMAD.MOV.U32 R13, RZ, RZ, 0x1 ;  /* 0x00000001ff0d7424 */ /* 0x000fe200078e00ff */
[----:B------:R-:W-:Y:S01]  /*b430*/  LOP3.LUT R11, R19, 0x2, RZ, 0xfc, !PT ;  /* 0x00000002130b7812 */ /* 0x000fe200078efcff */
[----:B------:R-:W-:Y:S01]  /*b440*/  ULDC UR8, c[0x0][0x14] ;  /* 0x0000050000087ab9 */ /* 0x000fe20000000800 */
[----:B------:R-:W-:Y:S01]  /*b450*/  PLOP3.LUT P0, PT, P0, P2, PT, 0x8a, 0x0 ;  /* 0x000000000000781c */ /* 0x000fe20000705172 */
[----:B------:R-:W-:Y:S01]  /*b460*/  UIMAD.WIDE.U32 UR30, UR6, UR8, URZ ;  /* 0x00000008061e72a5 */ /* 0x000fe2000f8e003f */
[----:B------:R-:W-:Y:S01]  /*b470*/  IMAD.MOV.U32 R12, RZ, RZ, RZ ;  /* 0x000000ffff0c7224 */ /* 0x000fe200078e00ff */
[----:B------:R-:W-:Y:S01]  /*b480*/  UIMAD UR7, UR7, UR8, URZ ;  /* 0x00000008070772a4 */ /* 0x000fe2000f8e023f */
[----:B------:R-:W-:Y:S01]  /*b490*/  ULDC UR4, c[0x0][0x600] ;  /* 0x0001800000047ab9 */ /* 0x000fe20000000800 */
[----:B------:R-:W-:-:S02]  /*b4a0*/  ULOP3.LUT UR6, URZ, UR9, URZ, 0x33, !UPT ;  /* 0x000000093f067292 */ /* 0x000fc4000f8e333f */
[----:B------:R-:W-:Y:S01]  /*b4b0*/  UIADD3 UR4, UR4, -0x1, URZ ;  /* 0xffffffff04047890 */ /* 0x000fe2000fffe03f */
[----:B0-----:R-:W-:Y:S01]  /*b4c0*/  VIADD R0, R0, 0x7f ;  /* 0x0000007f00007836 */ /* 0x001fe20000000000 */
[----:B------:R-:W-:Y:S01]  /*b4d0*/  UIADD3 UR7, UR31, UR7, URZ ;  /* 0x000000071f077290 */ /* 0x000fe2000fffe03f */
[----:B------:R-:W-:-:S03]  /*b4e0*/  ULDC.64 UR38, c[0x0][0x198] ;  /* 0x0000660000267ab9 */ /* 0x000fc60000000a00 */
[----:B------:R-:W-:-:S04]  /*b4f0*/  SHF.R.S32.HI R3, RZ, 0x1f, R0 ;  /* 0x0000001fff037819 */ /* 0x000fc80000011400 */
[----:B------:R-:W-:Y:S01]  /*b500*/  LEA.HI R3, R3, R0, RZ, 0x7 ;  /* 0x0000000003037211 */ /* 0x000fe200078f38ff */
[----:B------:R-:W-:-:S03]  /*b510*/  IMAD.MOV.U32 R0, RZ, RZ, 0x1 ;  /* 0x00000001ff007424 */ /* 0x000fc600078e00ff */
[----:B------:R-:W-:-:S05]  /*b520*/  SHF.R.S32.HI R3, RZ, 0x7, R3 ;  /* 0x00000007ff037819 */ /* 0x000fca0000011403 */
[----:B------:R-:W-:-:S07]  /*b530*/  VIADD R10, R3, 0x1 ;  /* 0x00000001030a7836 */ /* 0x000fce0000000000 */
.L_x_204:
[----:B------:R-:W-:-:S03]  /*b540*/  UMOV UR8, 0xffffffff ;  /* 0xffffffff00087882 */ /* 0x000fc60000000000 */
[----:B------:R-:W-:Y:S05]  /*b550*/  BRA.DIV UR8, `(.L_x_193) ;  /* 0x0000000e08a87947 */ /* 0x000fea000b800000 */
[----:B------:R-:W-:-:S13]  /*b560*/  ELECT P6, URZ, PT ;  /* 0x00000000003f782f */ /* 0x000fda00038c0000 */
.L_x_214:
[----:B------:R-:W0:Y:S01]  /*b570*/  LDC R4, c[0x0][0x28c] ;  /* 0x0000a300ff047b82 */ /* 0x000e220000000800 */
[----:B------:R-:W-:Y:S01]  /*b580*/  BSSY B1, `(.L_x_194) ;  /* 0x0000043000017945 */ /* 0x000fe20003800000 */
[----:B0-----:R-:W-:-:S13]  /*b590*/  ISETP.LT.OR P6, PT, R4, 0x1, !P6 ;  /* 0x000000010400780c */ /* 0x001fda00077c1670 */
[----:B------:R-:W-:Y:S05]  /*b5a0*/  @P6 BRA `(.L_x_195) ;  /* 0x0000000400006947 */ /* 0x000fea0003800000 */
[----:B------:R-:W-:Y:S02]  /*b5b0*/  IMAD R15, R7, 0xc0, RZ ;  /* 0x000000c0070f7824 */ /* 0x000fe400078e02ff */
[----:B------:R-:W-:Y:S02]  /*b5c0*/  IMAD R18, R9, 0x50, RZ ;  /* 0x0000005009127824 */ /* 0x000fe400078e02ff */
[----:B------:R-:W-:Y:S02]  /*b5d0*/  IMAD.MOV.U32 R20, RZ, RZ, RZ ;  /* 0x000000ffff147224 */ /* 0x000fe400078e00ff */
[----:B------:R-:W-:Y:S02]  /*b5e0*/  IMAD.MOV.U32 R4, RZ, RZ, R10 ;  /* 0x000000ffff047224 */ /* 0x000fe400078e000a */
[----:B------:R-:W-:Y:S02]  /*b5f0*/  IMAD.MOV.U32 R5, RZ, RZ, R0 ;  /* 0x000000ffff057224 */ /* 0x000fe400078e0000 */
[----:B------:R-:W-:-:S07]  /*b600*/  IMAD.MOV.U32 R6, RZ, RZ, R12 ;  /* 0x000000ffff067224 */ /* 0x000fce00078e000c */
.L_x_199:
[----:B------:R-:W0:Y:S01]  /*b610*/  S2R R14, SR_CgaCtaId ;  /* 0x00000000000e7919 */ /* 0x000e220000008800 */
[----:B------:R-:W-:Y:S01]  /*b620*/  MOV R7, 0x400 ;  /* 0x0000040000077802 */ /* 0x000fe20000000f00 */
[----:B------:R-:W1:Y:S03]  /*b630*/  @!P2 LDC R9, c[0x0][0x500] ;  /* 0x00014000ff09ab82 */ /* 0x000e660000000800 */
[----:B0-----:R-:W-:Y:S02]  /*b640*/  LEA R21, R14, R7, 0x18 ;  /* 0x000000070e157211 */ /* 0x001fe400078ec0ff */
[----:B------:R-:W-:-:S03]  /*b650*/  SHF.L.U32 R7, R5, 0x1f, RZ ;  /* 0x0000001f05077819 */ /* 0x000fc600000006ff */
[----:B------:R-:W-:-:S04]  /*b660*/  IMAD R14, R6, 0x8, R21 ;  /* 0x00000008060e7824 */ /* 0x000fc800078e0215 */
[----:B------:R-:W0:Y:S02]  /*b670*/  SYNCS.PHASECHK.TRANS64.TRYWAIT P1, [R14+URZ+0x18], R7 ;  /* 0x000018070e0075a7 */ /* 0x000e24000802017f */
[----:B01----:R-:W-:Y:S05]  /*b680*/  @!P1 BRA `(.L_x_196) ;  /* 0x0000000c007c9947 */ /* 0x003fea0003800000 */
.L_x_215:
[----:B0-----:R-:W-:Y:S01]  /*b690*/  PRMT R7, R11, 0x9910, RZ ;  /* 0x000099100b077816 */ /* 0x001fe200000000ff */
[----:B------:R0:W-:Y:S03]  /*b6a0*/  @!P2 SYNCS.ARRIVE.TRANS64 RZ, [R14+URZ], R9 ;  /* 0x000000090effa9a7 */ /* 0x0001e6000800003f */
[----:B------:R-:W-:-:S13]  /*b6b0*/  ISETP.NE.AND P1, PT, R7, 0x2, PT ;  /* 0x000000020700780c */ /* 0x000fda0003f25270 */
[----:B0-----:R-:W-:Y:S05]  /*b6c0*/  @P1 BRA `(.L_x_197) ;  /* 0x0000000000041947 */ /* 0x001fea0003800000 */
[----:B------:R-:W-:Y:S01]  /*b6d0*/  BPT.TRAP 0x1 ;  /* 0x000000040000795c */ /* 0x000fe20000300000 */
.L_x_197:
[----:B------:R-:W-:Y:S05]  /*b6e0*/  @P0 BRA `(.L_x_198) ;  /* 0x0000000000040947 */ /* 0x000fea0003800000 */
[----:B------:R-:W-:Y:S01]  /*b6f0*/  BPT.TRAP 0x1 ;  /* 0x000000040000795c */ /* 0x000fe20000300000 */
.L_x_198:
[--C-:B------:R-:W-:Y:S01]  /*b700*/  IMAD R7, R6, 0xc000, R21.reuse ;  /* 0x0000c00006077824 */ /* 0x100fe200078e0215 */
[----:B------:R-:W-:Y:S01]  /*b710*/  R2UR UR34, R20 ;  /* 0x00000000142272ca */ /* 0x000fe200000e0000 */
[----:B------:R-:W-:Y:S01]  /*b720*/  IMAD R21, R6, 0x5000, R21 ;  /* 0x0000500006157824 */ /* 0x000fe200078e0215 */
[----:B------:R-:W-:Y:S01]  /*b730*/  R2UR UR33, R14 ;  /* 0x000000000e2172ca */ /* 0x000fe200000e0000 */
[----:B------:R-:W-:Y:S01]  /*b740*/  VIADD R4, R4, 0xffffffff ;  /* 0xffffffff04047836 */ /* 0x000fe20000000000 */
[----:B------:R-:W-:Y:S01]  /*b750*/  R2UR UR24, R7 ;  /* 0x00000000071872ca */ /* 0x000fe200000e0000 */
[----:B------:R-:W-:Y:S01]  /*b760*/  UIADD3 UR14, UP0, UR38, 0xf0, URZ ;  /* 0x000000f0260e7890 */ /* 0x000fe2000ff1e03f */
[----:B------:R-:W-:Y:S01]  /*b770*/  R2UR UR8, R21 ;  /* 0x00000000150872ca */ /* 0x000fe200000e0000 */
[----:B------:R-:W-:Y:S01]  /*b780*/  UIADD3 UR40, UP1, UR38, 0x1f0, URZ ;  /* 0x000001f026287890 */ /* 0x000fe2000ff3e03f */
[----:B------:R-:W-:Y:S01]  /*b790*/  R2UR UR36, R8 ;  /* 0x00000000082472ca */ /* 0x000fe200000e0000 */
[----:B------:R-:W-:Y:S01]  /*b7a0*/  UIADD3.X UR15, URZ, UR39, URZ, UP0, !UPT ;  /* 0x000000273f0f7290 */ /* 0x000fe200087fe43f */
[----:B------:R-:W-:Y:S01]  /*b7b0*/  R2UR UR35, R15 ;  /* 0x000000000f2372ca */ /* 0x000fe200000e0000 */
[----:B------:R-:W-:Y:S01]  /*b7c0*/  UIADD3.X UR41, URZ, UR39, URZ, UP1, !UPT ;  /* 0x000000273f297290 */ /* 0x000fe20008ffe43f */
[----:B------:R-:W-:Y:S01]  /*b7d0*/  R2UR UR19, R18 ;  /* 0x00000000121372ca */ /* 0x000fe200000e0000 */
[----:B------:R-:W-:Y:S01]  /*b7e0*/  UIADD3 UR26, UR34, 0x40, URZ ;  /* 0x00000040221a7890 */ /* 0x000fe2000fffe03f */
[----:B------:R-:W-:Y:S01]  /*b7f0*/  ISETP.GT.AND P3, PT, R4, 0x1, PT ;  /* 0x000000010400780c */ /* 0x000fe20003f64270 */
[----:B------:R-:W-:Y:S01]  /*b800*/  VIADD R6, R6, 0x1 ;  /* 0x0000000106067836 */ /* 0x000fe20000000000 */
[----:B------:R-:W-:Y:S01]  /*b810*/  UMOV UR22, 0x0 ;  /* 0x0000000000167882 */ /* 0x000fe20000000000 */
[----:B------:R-:W-:Y:S01]  /*b820*/  UIADD3 UR32, UR24, 0x100, URZ ;  /* 0x0000010018207890 */ /* 0x000fe2000fffe03f */
[----:B------:R-:W-:Y:S01]  /*b830*/  VIADD R20, R20, 0x80 ;  /* 0x0000008014147836 */ /* 0x000fe20000000000 */
[----:B------:R-:W-:Y:S01]  /*b840*/  UIADD3 UR24, UR24, 0x6100, URZ ;  /* 0x0000610018187890 */ /* 0x000fe2000fffe03f */
[----:B------:R-:W-:Y:S01]  /*b850*/  ISETP.NE.AND P1, PT, R6, 0x3, PT ;  /* 0x000000030600780c */ /* 0x000fe20003f25270 */
[----:B------:R-:W-:-:S02]  /*b860*/  UIADD3 UR16, UR8, 0x24100, URZ ;  /* 0x0002410008107890 */ /* 0x000fc4000fffe03f */
[----:B------:R-:W-:Y:S01]  /*b870*/  UIADD3 UR8, UR8, 0x26900, URZ ;  /* 0x0002690008087890 */ /* 0x000fe2000fffe03f */
[----:B------:R-:W-:Y:S01]  /*b880*/  SEL R14, RZ, 0x1, P1 ;  /* 0x00000001ff0e7807 */ /* 0x000fe20000800000 */
[----:B------:R-:W-:Y:S01]  /*b890*/  UMOV UR23, 0x10000000 ;  /* 0x1000000000177882 */ /* 0x000fe20000000000 */
[----:B------:R-:W-:Y:S01]  /*b8a0*/  UMOV UR25, UR33 ;  /* 0x0000002100197c82 */ /* 0x000fe20008000000 */
[----:B------:R-:W-:Y:S01]  /*b8b0*/  UMOV UR28, UR36 ;  /* 0x00000024001c7c82 */ /* 0x000fe20008000000 */
[----:B------:R-:W-:Y:S01]  /*b8c0*/  UMOV UR27, UR35 ;  /* 0x00000023001b7c82 */ /* 0x000fe20008000000 */
[----:B------:R-:W-:Y:S01]  /*b8d0*/  UMOV UR17, UR33 ;  /* 0x0000002100117c82 */ /* 0x000fe20008000000 */
[----:B------:R-:W-:Y:S01]  /*b8e0*/  UMOV UR18, UR34 ;  /* 0x0000002200127c82 */ /* 0x000fe20008000000 */
[----:B------:R-:W-:Y:S01]  /*b8f0*/  UMOV UR20, UR36 ;  /* 0x0000002400147c82 */ /* 0x000fe20008000000 */
[----:B------:R0:W-:Y:S01]  /*b900*/  UTMALDG.3D [UR32], [UR14], desc[UR22] ;  /* 0x000016200e0075b4 */ /* 0x0001e20008011000 */
[----:B------:R-:W-:Y:S01]  /*b910*/  UMOV UR9, UR33 ;  /* 0x0000002100097c82 */ /* 0x000fe20008000000 */
[----:B------:R-:W-:Y:S01]  /*b920*/  UMOV UR11, UR19 ;  /* 0x00000013000b7c82 */ /* 0x000fe20008000000 */
[----:B------:R-:W-:Y:S01]  /*b930*/  UMOV UR12, UR36 ;  /* 0x00000024000c7c82 */ /* 0x000fe20008000000 */
[----:B------:R-:W-:Y:S01]  /*b940*/  UMOV UR10, UR26 ;  /* 0x0000001a000a7c82 */ /* 0x000fe20008000000 */
[----:B------:R-:W-:-:S02]  /*b950*/  LOP3.LUT R5, R5, R14, RZ, 0x3c, !PT ;  /* 0x0000000e05057212 */ /* 0x000fc400078e3cff */
[----:B------:R-:W-:Y:S01]  /*b960*/  SEL R6, R6, RZ, P1 ;  /* 0x000000ff06067207 */ /* 0x000fe20000800000 */
[----:B------:R0:W-:Y:S01]  /*b970*/  UTMALDG.3D [UR24], [UR14], desc[UR22] ;  /* 0x000016180e0075b4 */ /* 0x0001e20008011000 */
[----:B------:R0:W-:Y:S01]  /*b980*/  UTMALDG.3D [UR16], [UR40], desc[UR22] ;  /* 0x00001610280075b4 */ /* 0x0001e20008011000 */
[----:B------:R0:W-:Y:S02]  /*b990*/  UTMALDG.3D [UR8], [UR40], desc[UR22] ;  /* 0x00001608280075b4 */ /* 0x0001e40008011000 */
[----:B0-----:R-:W-:Y:S05]  /*b9a0*/  @P3 BRA `(.L_x_199) ;  /* 0xfffffffc00183947 */ /* 0x001fea000383ffff */
.L_x_195:
[----:B------:R-:W-:Y:S05]  /*b9b0*/  BSYNC B1 ;  /* 0x0000000000017941 */ /* 0x000fea0003800000 */
.L_x_194:
[----:B------:R-:W-:Y:S01]  /*b9c0*/  LOP3.LUT P3, RZ, R13, 0xff, RZ, 0xc0, !PT ;  /* 0x000000ff0dff7812 */ /* 0x000fe2000786c0ff */
[----:B------:R-:W-:Y:S01]  /*b9d0*/  IMAD.IADD R12, R3, 0x1, R12 ;  /* 0x00000001030c7824 */ /* 0x000fe200078e020c */
[----:B------:R-:W-:Y:S01]  /*b9e0*/  IADD3 R16, P4, R16, UR30, RZ ;  /* 0x0000001e10107c10 */ /* 0x000fe2000ff9e0ff */
[----:B------:R-:W-:Y:S01]  /*b9f0*/  ULDC.64 UR8, c[0x0][0x650] ;  /* 0x0001940000087ab9 */ /* 0x000fe20000000a00 */
[----:B------:R-:W-:Y:S01]  /*ba00*/  BSSY B1, `(.L_x_200) ;  /* 0x000006a000017945 */ /* 0x000fe20003800000 */
[----:B------:R-:W-:Y:S01]  /*ba10*/  IMAD.MOV.U32 R9, RZ, RZ, -0x1 ;  /* 0xffffffffff097424 */ /* 0x000fe200078e00ff */
[----:B------:R-:W-:Y:S01]  /*ba20*/  ISETP.GT.U32.AND P1, PT, R12, 0x2, PT ;  /* 0x000000020c00780c */ /* 0x000fe20003f24070 */
[----:B------:R-:W-:Y:S01]  /*ba30*/  IMAD.MOV.U32 R8, RZ, RZ, -0x1 ;  /* 0xffffffffff087424 */ /* 0x000fe200078e00ff */
[----:B------:R-:W-:Y:S02]  /*ba40*/  IADD3.X R17, R17, UR7, RZ, P4, !PT ;  /* 0x0000000711117c10 */ /* 0x000fe4000a7fe4ff */
[----:B------:R-:W-:-:S02]  /*ba50*/  ISETP.LT.U32.AND P1, PT, R3, 0x3, P1 ;  /* 0x000000030300780c */ /* 0x000fc40000f21070 */
[----:B------:R-:W-:Y:S01]  /*ba60*/  PRMT R13, RZ, 0x7610, R13 ;  /* 0x00007610ff0d7816 */ /* 0x000fe2000000000d */
[----:B------:R-:W0:Y:S01]  /*ba70*/  @P3 S2R R5, SR_CgaCtaId ;  /* 0x0000000000053919 */ /* 0x000e220000008800 */
[----:B------:R-:W-:-:S04]  /*ba80*/  @P3 MOV R4, 0x400 ;  /* 0x0000040000043802 */ /* 0x000fc80000000f00 */
[----:B0-----:R-:W-:Y:S01]  /*ba90*/  @P3 LEA R6, R5, R4, 0x18 ;  /* 0x0000000405063211 */ /* 0x001fe200078ec0ff */
[----:B------:R-:W-:-:S03]  /*baa0*/  IMAD.WIDE.U32 R4, R12, -0x55555555, RZ ;  /* 0xaaaaaaab0c047825 */ /* 0x000fc600078e00ff */
[----:B------:R0:W-:Y:S01]  /*bab0*/  @P3 SYNCS.ARRIVE.TRANS64.A1T0 RZ, [R6+URZ+0x48], RZ ;  /* 0x000048ff06ff39a7 */ /* 0x0001e2000810003f */
[----:B------:R-:W-:Y:S02]  /*bac0*/  ISETP.GE.U32.AND P3, PT, R3, 0x3, PT ;  /* 0x000000030300780c */ /* 0x000fe40003f66070 */
[----:B------:R-:W-:Y:S02]  /*bad0*/  SHF.R.U32.HI R7, RZ, 0x1, R5 ;  /* 0x00000001ff077819 */ /* 0x000fe40000011605 */
[----:B------:R-:W-:Y:S02]  /*bae0*/  SEL R5, RZ, 0x1, !P1 ;  /* 0x00000001ff057807 */ /* 0x000fe40004800000 */
[----:B------:R-:W-:Y:S01]  /*baf0*/  ISETP.GE.U32.AND P1, PT, R16, UR8, PT ;  /* 0x0000000810007c0c */ /* 0x000fe2000bf26070 */
[----:B------:R-:W-:Y:S01]  /*bb00*/  IMAD R12, R7, -0x3, R12 ;  /* 0xfffffffd070c7824 */ /* 0x000fe200078e020c */
[----:B------:R-:W-:Y:S02]  /*bb10*/  LOP3.LUT R0, R0, R5, RZ, 0x3c, !PT ;  /* 0x0000000500007212 */ /* 0x000fe400078e3cff */
[----:B------:R-:W-:-:S02]  /*bb20*/  ISETP.GE.U32.AND.EX P1, PT, R17, UR9, PT, P1 ;  /* 0x0000000911007c0c */ /* 0x000fc4000bf26110 */
[----:B------:R-:W-:Y:S02]  /*bb30*/  PRMT R4, RZ, 0x7610, R4 ;  /* 0x00007610ff047816 */ /* 0x000fe40000000004 */
[----:B------:R-:W-:Y:S01]  /*bb40*/  @P3 LOP3.LUT R0, R0, 0x1, R7, 0x78, !PT ;  /* 0x0000000100003812 */ /* 0x000fe200078e7807 */
[----:B------:R-:W-:-:S08]  /*bb50*/  IMAD.MOV.U32 R7, RZ, RZ, -0x1 ;  /* 0xffffffffff077424 */ /* 0x000fd000078e00ff */
[----:B0-----:R-:W-:Y:S05]  /*bb60*/  @P1 BRA `(.L_x_201) ;  /* 0x00000004004c1947 */ /* 0x001fea0003800000 */
[----:B------:R-:W-:Y:S01]  /*bb70*/  ULDC.64 UR8, c[0x0][0x628] ;  /* 0x00018a0000087ab9 */ /* 0x000fe20000000a00 */
[----:B------:R-:W0:Y:S01]  /*bb80*/  S2R R15, SR_CTAID.X ;  /* 0x00000000000f7919 */ /* 0x000e220000002500 */
[----:B------:R-:W-:Y:S01]  /*bb90*/  ISETP.NE.U32.AND P1, PT, RZ, UR8, PT ;  /* 0x00000008ff007c0c */ /* 0x000fe2000bf25070 */
[----:B------:R-:W-:Y:S01]  /*bba0*/  ULDC UR11, c[0x0][0x630] ;  /* 0x00018c00000b7ab9 */ /* 0x000fe20000000800 */
[----:B------:R-:W-:Y:S01]  /*bbb0*/  IMAD.MOV.U32 R4, RZ, RZ, R16 ;  /* 0x000000ffff047224 */ /* 0x000fe200078e0010 */
[----:B------:R-:W1:Y:S01]  /*bbc0*/  S2R R14, SR_CTAID.Y ;  /* 0x00000000000e7919 */ /* 0x000e620000002600 */
[----:B------:R-:W-:Y:S01]  /*bbd0*/  ISETP.NE.AND.EX P1, PT, RZ, UR9, PT, P1 ;  /* 0x00000009ff007c0c */ /* 0x000fe2000bf25310 */
[----:B------:R-:W-:-:S12]  /*bbe0*/  IMAD.MOV.U32 R5, RZ, RZ, R17 ;  /* 0x000000ffff057224 */ /* 0x000fd800078e0011 */
[----:B------:R-:W-:Y:S05]  /*bbf0*/  @!P1 BRA `(.L_x_202) ;  /* 0x0000000000289947 */ /* 0x000fea0003800000 */
[----:B------:R-:W-:Y:S02]  /*bc00*/  ULDC UR10, c[0x0][0x634] ;  /* 0x00018d00000a7ab9 */ /* 0x000fe40000000800 */
[----:B------:R-:W-:-:S05]  /*bc10*/  IADD3 R9, P1, R16, UR10, RZ ;  /* 0x0000000a10097c10 */ /* 0x000fca000ff3e0ff */
[----:B------:R-:W-:-:S04]  /*bc20*/  IMAD.X R21, RZ, RZ, R17, P1 ;  /* 0x000000ffff157224 */ /* 0x000fc800008e0611 */
[----:B------:R-:W-:-:S04]  /*bc30*/  IMAD.WIDE.U32 R6, R21, UR8, RZ ;  /* 0x0000000815067c25 */ /* 0x000fc8000f8e00ff */
[----:B------:R-:W-:-:S04]  /*bc40*/  IMAD.WIDE.U32 R6, P1, R9, UR9, R6 ;  /* 0x0000000909067c25 */ /* 0x000fc8000f820006 */
[----:B------:R-:W-:-:S04]  /*bc50*/  IMAD.WIDE.U32 R8, R9, UR8, RZ ;  /* 0x0000000809087c25 */ /* 0x000fc8000f8e00ff */
[----:B------:R-:W-:Y:S01]  /*bc60*/  IMAD.X R5, RZ, RZ, RZ, P1 ;  /* 0x000000ffff057224 */ /* 0x000fe200008e06ff */
[----:B------:R-:W-:Y:S01]  /*bc70*/  IADD3 RZ, P1, R9, R6, RZ ;  /* 0x0000000609ff7210 */ /* 0x000fe20007f3e0ff */
[----:B------:R-:W-:-:S04]  /*bc80*/  IMAD.MOV.U32 R4, RZ, RZ, R7 ;  /* 0x000000ffff047224 */ /* 0x000fc800078e0007 */
[----:B------:R-:W-:-:S08]  /*bc90*/  IMAD.WIDE.U32.X R4, R21, UR9, R4, P1 ;  /* 0x0000000915047c25 */ /* 0x000fd000088e0404 */
.L_x_202:
[--C-:B------:R-:W-:Y:S01]  /*bca0*/  SHF.R.U64 R8, R4, UR11, R5.reuse ;  /* 0x0000000b04087c19 */ /* 0x100fe20008001205 */
[----:B------:R-:W-:Y:S01]  /*bcb0*/  ULDC.64 UR8, c[0x0][0x620] ;  /* 0x0001880000087ab9 */ /* 0x000fe20000000a00 */
[----:B------:R-:W-:Y:S01]  /*bcc0*/  SHF.R.U32.HI R4, RZ, UR11, R5 ;  /* 0x0000000bff047c19 */ /* 0x000fe20008011605 */
[----:B------:R-:W2:Y:S01]  /*bcd0*/  LDC R24, c[0x0][0x144] ;  /* 0x00005100ff187b82 */ /* 0x000ea20000000800 */
[----:B------:R-:W-:Y:S01]  /*bce0*/  IADD3 R7, P1, RZ, -R8, RZ ;  /* 0x80000008ff077210 */ /* 0x000fe20007f3e0ff */
[----:B------:R-:W-:Y:S01]  /*bcf0*/  ULDC.64 UR12, c[0x0][0x640] ;  /* 0x00019000000c7ab9 */ /* 0x000fe20000000a00 */
[----:B0-----:R-:W-:Y:S01]  /*bd00*/  I2FP.F32.U32 R9, R15 ;  /* 0x0000000f00097245 */ /* 0x001fe20000201000 */
[----:B------:R-:W-:Y:S02]  /*bd10*/  ULDC UR10, c[0x0][0x608] ;  /* 0x00018200000a7ab9 */ /* 0x000fe40000000800 */
[----:B------:R-:W-:Y:S01]  /*bd20*/  IMAD.X R4, RZ, RZ, ~R4, P1 ;  /* 0x000000ffff047224 */ /* 0x000fe200008e0e04 */
[----:B------:R-:W-:Y:S01]  /*bd30*/  ISETP.NE.U32.AND P1, PT, RZ, UR12, PT ;  /* 0x0000000cff007c0c */ /* 0x000fe2000bf25070 */
[----:B------:R-:W0:Y:S02]  /*bd40*/  LDC R21, c[0x0][0x148] ;  /* 0x00005200ff157b82 */ /* 0x000e240000000800 */
[----:B------:R-:W-:Y:S01]  /*bd50*/  IMAD R6, R4, UR8, RZ ;  /* 0x0000000804067c24 */ /* 0x000fe2000f8e02ff */
[----:B------:R-:W-:Y:S01]  /*bd60*/  ISETP.NE.AND.EX P1, PT, RZ, UR13, PT, P1 ;  /* 0x0000000dff007c0c */ /* 0x000fe2000bf25310 */
[----:B------:R-:W-:Y:S01]  /*bd70*/  IMAD.WIDE.U32 R4, R7, UR8, R16 ;  /* 0x0000000807047c25 */ /* 0x000fe2000f8e0010 */
[----:B------:R-:W-:-:S03]  /*bd80*/  ULDC UR8, c[0x0][0x150] ;  /* 0x0000540000087ab9 */ /* 0x000fc60000000800 */
[----:B------:R-:W-:Y:S02]  /*bd90*/  IMAD R7, R7, UR9, R6 ;  /* 0x0000000907077c24 */ /* 0x000fe4000f8e0206 */
[----:B------:R-:W-:Y:S01]  /*bda0*/  FMUL R6, R9, UR8 ;  /* 0x0000000809067c20 */ /* 0x000fe20008400000 */
[----:B------:R-:W-:Y:S01]  /*bdb0*/  ULDC UR8, c[0x0][0x618] ;  /* 0x0001860000087ab9 */ /* 0x000fe20000000800 */
[----:B------:R-:W-:Y:S01]  /*bdc0*/  ULDC UR9, c[0x0][0x154] ;  /* 0x0000550000097ab9 */ /* 0x000fe20000000800 */
[----:B------:R-:W-:-:S03]  /*bdd0*/  IMAD.IADD R5, R5, 0x1, R7 ;  /* 0x0000000105057824 */ /* 0x000fc600078e0207 */
[----:B------:R-:W3:Y:S02]  /*bde0*/  F2I.U32.TRUNC.NTZ R6, R6 ;  /* 0x0000000600067305 */ /* 0x000ee4000020f000 */
[----:B------:R-:W-:Y:S02]  /*bdf0*/  SHF.R.U64 R9, R4, UR8, R5 ;  /* 0x0000000804097c19 */ /* 0x000fe40008001205 */
[----:B-1----:R-:W-:-:S05]  /*be00*/  I2FP.F32.U32 R4, R14 ;  /* 0x0000000e00047245 */ /* 0x002fca0000201000 */
[----:B------:R-:W-:Y:S01]  /*be10*/  FMUL R22, R4, UR9 ;  /* 0x0000000904167c20 */ /* 0x000fe20008400000 */
[----:B------:R-:W-:Y:S01]  /*be20*/  SHF.R.U32.HI R4, RZ, UR8, R5 ;  /* 0x00000008ff047c19 */ /* 0x000fe20008011605 */
[----:B------:R-:W-:-:S03]  /*be30*/  ULDC UR8, c[0x0][0x658] ;  /* 0x0001960000087ab9 */ /* 0x000fc60000000800 */
[--C-:B------:R-:W-:Y:S01]  /*be40*/  SHF.R.U64 R20, R9, UR10, R4.reuse ;  /* 0x0000000a09147c19 */ /* 0x100fe20008001204 */
[----:B------:R-:W1:Y:S01]  /*be50*/  F2I.U32.TRUNC.NTZ R22, R22 ;  /* 0x0000001600167305 */ /* 0x000e62000020f000 */
[----:B------:R-:W-:Y:S01]  /*be60*/  SHF.R.U32.HI R5, RZ, UR10, R4 ;  /* 0x0000000aff057c19 */ /* 0x000fe20008011604 */
[----:B---3--:R-:W-:-:S03]  /*be70*/  IMAD.MOV R6, RZ, RZ, -R6 ;  /* 0x000000ffff067224 */ /* 0x008fc600078e0a06 */
[----:B------:R-:W-:Y:S01]  /*be80*/  SHF.R.U64 R18, R20, UR8, R5 ;  /* 0x0000000814127c19 */ /* 0x000fe20008001205 */
[----:B--2---:R-:W-:Y:S01]  /*be90*/  IMAD R15, R24, R6, R15 ;  /* 0x00000006180f7224 */ /* 0x004fe200078e020f */
[----:B------:R-:W-:-:S03]  /*bea0*/  SHF.R.U32.HI R23, RZ, UR8, R5 ;  /* 0x00000008ff177c19 */ /* 0x000fc60008011605 */
[----:B------:R-:W-:Y:S02]  /*beb0*/  IMAD.MOV.U32 R4, RZ, RZ, R18 ;  /* 0x000000ffff047224 */ /* 0x000fe400078e0012 */
[----:B------:R-:W-:Y:S01]  /*bec0*/  IMAD.MOV.U32 R5, RZ, RZ, R23 ;  /* 0x000000ffff057224 */ /* 0x000fe200078e0017 */
[----:B-1----:R-:W-:Y:S06]  /*bed0*/  @!P1 BRA `(.L_x_203) ;  /* 0x0000000000289947 */ /* 0x002fec0003800000 */
[----:B------:R-:W-:Y:S02]  /*bee0*/  ULDC UR8, c[0x0][0x64c] ;  /* 0x0001930000087ab9 */ /* 0x000fe40000000800 */
[----:B------:R-:W-:-:S05]  /*bef0*/  IADD3 R5, P1, R18, UR8, RZ ;  /* 0x0000000812057c10 */ /* 0x000fca000ff3e0ff */
[----:B------:R-:W-:-:S04]  /*bf00*/  IMAD.X R23, RZ, RZ, R23, P1 ;  /* 0x000000ffff177224 */ /* 0x000fc800008e0617 */
[----:B------:R-:W-:-:S04]  /*bf10*/  IMAD.WIDE.U32 R6, R23, UR12, RZ ;  /* 0x0000000c17067c25 */ /* 0x000fc8000f8e00ff */
[----:B------:R-:W-:-:S04]  /*bf20*/  IMAD.WIDE.U32 R6, P1, R5, UR13, R6 ;  /* 0x0000000d05067c25 */ /* 0x000fc8000f820006 */
[----:B------:R-:W-:-:S04]  /*bf30*/  IMAD.WIDE.U32 R4, R5, UR12, RZ ;  /* 0x0000000c05047c25 */ /* 0x000fc8000f8e00ff */
[----:B------:R-:W-:Y:S01]  /*bf40*/  IMAD.MOV.U32 R4, RZ, RZ, R7 ;  /* 0x000000ffff047224 */ /* 0x000fe200078e0007 */
[----:B------:R-:W-:Y:S01]  /*bf50*/  IADD3 RZ, P3, R5, R6, RZ ;  /* 0x0000000605ff7210 */ /* 0x000fe20007f7e0ff */
[----:B------:R-:W-:-:S04]  /*bf60*/  IMAD.X R5, RZ, RZ, RZ, P1 ;  /* 0x000000ffff057224 */ /* 0x000fc800008e06ff */
[----:B------:R-:W-:-:S08]  /*bf70*/  IMAD.WIDE.U32.X R4, R23, UR13, R4, P3 ;  /* 0x0000000d17047c25 */ /* 0x000fd000098e0404 */
.L_x_203:
[----:B------:R-:W-:Y:S01]  /*bf80*/  ISETP.NE.AND P1, PT, R2, 0x1, PT ;  /* 0x000000010200780c */ /* 0x000fe20003f25270 */
[----:B------:R-:W-:Y:S01]  /*bf90*/  ULDC UR8, c[0x0][0x648] ;  /* 0x0001920000087ab9 */ /* 0x000fe20000000800 */
[----:B------:R-:W-:Y:S01]  /*bfa0*/  LOP3.LUT R20, R20, UR6, RZ, 0xc0, !PT ;  /* 0x0000000614147c12 */ /* 0x000fe2000f8ec0ff */
[----:B------:R-:W-:Y:S01]  /*bfb0*/  IMAD.MOV R22, RZ, RZ, -R22 ;  /* 0x000000ffff167224 */ /* 0x000fe200078e0a16 */
[----:B------:R-:W-:Y:S01]  /*bfc0*/  SHF.R.U64 R5, R4, UR8, R5 ;  /* 0x0000000804057c19 */ /* 0x000fe20008001205 */
[----:B------:R-:W-:Y:S01]  /*bfd0*/  ULDC UR8, c[0x0][0x638] ;  /* 0x00018e0000087ab9 */ /* 0x000fe20000000800 */
[----:B------:R-:W-:Y:S01]  /*bfe0*/  LOP3.LUT R9, R9, UR4, RZ, 0xc0, !PT ;  /* 0x0000000409097c12 */ /* 0x000fe2000f8ec0ff */
[----:B------:R-:W-:Y:S01]  /*bff0*/  ULDC UR9, c[0x0][0x610] ;  /* 0x0001840000097ab9 */ /* 0x000fe20000000800 */
[----:B------:R-:W-:Y:S02]  /*c000*/  IMAD.MOV.U32 R4, RZ, RZ, 0x1 ;  /* 0x00000001ff047424 */ /* 0x000fe400078e00ff */
[----:B------:R-:W-:-:S02]  /*c010*/  IMAD.MOV R7, RZ, RZ, -R5 ;  /* 0x000000ffff077224 */ /* 0x000fc400078e0a05 */
[----:B------:R-:W-:Y:S02]  /*c020*/  IMAD R20, R5, UR5, R20 ;  /* 0x0000000505147c24 */ /* 0x000fe4000f8e0214 */
[----:B0-----:R-:W-:Y:S02]  /*c030*/  @P1 IMAD R15, R21, R22, R14 ;  /* 0x00000016150f1224 */ /* 0x001fe400078e020e */
[----:B------:R-:W-:Y:S01]  /*c040*/  IMAD R18, R7, UR8, R18 ;  /* 0x0000000807127c24 */ /* 0x000fe2000f8e0212 */
[----:B------:R-:W-:Y:S01]  /*c050*/  ULDC UR8, c[0x0][0x600] ;  /* 0x0001800000087ab9 */ /* 0x000fe20000000800 */
[----:B------:R-:W-:Y:S02]  /*c060*/  IMAD R15, R20, UR9, R15 ;  /* 0x00000009140f7c24 */ /* 0x000fe4000f8e020f */
[----:B------:R-:W-:-:S05]  /*c070*/  IMAD R18, R18, UR8, R9 ;  /* 0x0000000812127c24 */ /* 0x000fca000f8e0209 */
[----:B------:R-:W-:Y:S02]  /*c080*/  SEL R9, R18, R15, !P1 ;  /* 0x0000000f12097207 */ /* 0x000fe40004800000 */
[----:B------:R-:W-:-:S07]  /*c090*/  SEL R7, R15, R18, !P1 ;  /* 0x000000120f077207 */ /* 0x000fce0004800000 */
.L_x_201:
[----:B------:R-:W-:Y:S05]  /*c0a0*/  BSYNC B1 ;  /* 0x0000000000017941 */ /* 0x000fea0003800000 */
.L_x_200:
[----:B------:R-:W-:-:S13]  /*c0b0*/  LOP3.LUT P1, RZ, R4, 0xff, RZ, 0xc0, !PT ;  /* 0x000000ff04ff7812 */ /* 0x000fda000782c0ff */
[----:B------:R-:W-:Y:S05]  /*c0c0*/  @P1 BRA `(.L_x_204) ;  /* 0xfffffff4001c1947 */ /* 0x000fea000383ffff */
[----:B------:R-:W-:Y:S05]  /*c0d0*/  BSYNC B0 ;  /* 0x0000000000007941 */ /* 0x000fea0003800000 */
.L_x_192:
[----:B------:R-:W-:-:S03]  /*c0e0*/  UMOV UR8, 0xffffffff ;  /* 0xffffffff00087882 */ /* 0x000fc60000000000 */
[----:B------:R-:W-:Y:S05]  /*c0f0*/  BRA.DIV UR8, `(.L_x_205) ;  /* 0x0000000208f47947 */ /* 0x000fea000b800000 */
[----:B------:R-:W-:-:S13]  /*c100*/  ELECT P6, URZ, PT ;  /* 0x00000000003f782f */ /* 0x000fda00038c0000 */
.L_x_218:
[----:B------:R-:W-:Y:S04]  /*c110*/  BSSY B0, `(.L_x_206) ;  /* 0x0000022000007945 */ /* 0x000fe80003800000 */
[----:B------:R-:W-:Y:S05]  /*c120*/  @!P6 BRA `(.L_x_207) ;  /* 0x000000000080e947 */ /* 0x000fea0003800000 */
[----:B------:R-:W-:-:S04]  /*c130*/  LOP3.LUT R19, R19, 0x2, RZ, 0xfc, !PT ;  /* 0x0000000213137812 */ /* 0x000fc800078efcff */
[----:B------:R-:W-:-:S13]  /*c140*/  ISETP.NE.AND P0, PT, R19, 0x3, PT ;  /* 0x000000031300780c */ /* 0x000fda0003f05270 */
[----:B------:R-:W-:Y:S05]  /*c150*/  @!P0 BRA `(.L_x_208) ;  /* 0x0000000000048947 */ /* 0x000fea0003800000 */
[----:B------:R-:W-:Y:S01]  /*c160*/  BPT.TRAP 0x1 ;  /* 0x000000040000795c */ /* 0x000fe20000300000 */
.L_x_208:
[----:B------:R-:W0:Y:S01]  /*c170*/  S2R R3, SR_CgaCtaId ;  /* 0x0000000000037919 */ /* 0x000e220000008800 */
[----:B------:R-:W-:-:S04]  /*c180*/  MOV R2, 0x400 ;  /* 0x0000040000027802 */ /* 0x000fc80000000f00 */
[----:B0-----:R-:W-:Y:S02]  /*c190*/  LEA R3, R3, R2, 0x18 ;  /* 0x0000000203037211 */ /* 0x001fe400078ec0ff */
[----:B------:R-:W-:-:S03]  /*c1a0*/  SHF.L.U32 R2, R0, 0x1f, RZ ;  /* 0x0000001f00027819 */ /* 0x000fc600000006ff */
[----:B------:R-:W-:-:S04]  /*c1b0*/  VIADD R3, R3, 0x18 ;  /* 0x0000001803037836 */ /* 0x000fc80000000000 */
[C---:B------:R-:W-:Y:S02]  /*c1c0*/  IMAD R7, R12.reuse, 0x8, R3 ;  /* 0x000000080c077824 */ /* 0x040fe400078e0203 */
[----:B------:R-:W-:Y:S02]  /*c1d0*/  VIADD R12, R12, 0x1 ;  /* 0x000000010c0c7836 */ /* 0x000fe40000000000 */
[----:B------:R-:W0:Y:S03]  /*c1e0*/  SYNCS.PHASECHK.TRANS64.TRYWAIT P0, [R7+URZ], R2 ;  /* 0x00000002070075a7 */ /* 0x000e26000800017f */
[----:B------:R-:W-:-:S04]  /*c1f0*/  ISETP.NE.AND P1, PT, R12, 0x3, PT ;  /* 0x000000030c00780c */ /* 0x000fc80003f25270 */
[----:B------:R-:W-:Y:S02]  /*c200*/  SEL R5, RZ, 0x1, P1 ;  /* 0x00000001ff057807 */ /* 0x000fe40000800000 */
[----:B------:R-:W-:Y:S02]  /*c210*/  SEL R12, R12, RZ, P1 ;  /* 0x000000ff0c0c7207 */ /* 0x000fe40000800000 */
[----:B------:R-:W-:-:S03]  /*c220*/  LOP3.LUT R5, R0, R5, RZ, 0x3c, !PT ;  /* 0x0000000500057212 */ /* 0x000fc600078e3cff */
[----:B------:R-:W-:Y:S01]  /*c230*/  IMAD R9, R12, 0x8, R3 ;  /* 0x000000080c097824 */ /* 0x000fe200078e0203 */
[----:B------:R-:W-:Y:S01]  /*c240*/  SHF.L.U32 R4, R5, 0x1f, RZ ;  /* 0x0000001f05047819 */ /* 0x000fe200000006ff */
[----:B0-----:R-:W-:Y:S06]  /*c250*/  @!P0 BRA `(.L_x_209) ;  /* 0x0000000000bc8947 */ /* 0x001fec0003800000 */
.L_x_219:
[----:B------:R-:W1:Y:S01]  /*c260*/  SYNCS.PHASECHK.TRANS64.TRYWAIT P0, [R9+URZ], R4 ;  /* 0x00000004090075a7 */ /* 0x000e62000800017f */
[----:B------:R-:W-:-:S05]  /*c270*/  VIADD R0, R12, 0x1 ;  /* 0x000000010c007836 */ /* 0x000fca0000000000 */
[----:B------:R-:W-:-:S04]  /*c280*/  ISETP.NE.AND P1, PT, R0, 0x3, PT ;  /* 0x000000030000780c */ /* 0x000fc80003f25270 */
[----:B0-----:R-:W-:Y:S02]  /*c290*/  SEL R2, RZ, 0x1, P1 ;  /* 0x00000001ff027807 */ /* 0x001fe40000800000 */
[----:B------:R-:W-:Y:S02]  /*c2a0*/  SEL R0, R0, RZ, P1 ;  /* 0x000000ff00007207 */ /* 0x000fe40000800000 */
[----:B------:R-:W-:Y:S01]  /*c2b0*/  LOP3.LUT R2, R5, R2, RZ, 0x3c, !PT ;  /* 0x0000000205027212 */ /* 0x000fe200078e3cff */
[----:B-1----:R-:W-:Y:S06]  /*c2c0*/  @!P0 BRA `(.L_x_210) ;  /* 0x0000000000b48947 */ /* 0x002fec0003800000 */
.L_x_220:
[----:B------:R-:W-:Y:S01]  /*c2d0*/  IMAD R3, R0, 0x8, R3 ;  /* 0x0000000800037824 */ /* 0x000fe200078e0203 */
[----:B------:R-:W-:-:S07]  /*c2e0*/  SHF.L.U32 R0, R2, 0x1f, RZ ;  /* 0x0000001f02007819 */ /* 0x000fce00000006ff */
.L_x_211:
[----:B-1----:R1:W2:Y:S02]  /*c2f0*/  SYNCS.PHASECHK.TRANS64.TRYWAIT P0, [R3+URZ], R0 ;  /* 0x00000000030075a7 */ /* 0x0022a4000800017f */
[----:B--2---:R-:W-:Y:S05]  /*c300*/  @!P0 NANOSLEEP.SYNCS 0x989680 ;  /* 0x009896800000895d */ /* 0x004fea0003900000 */
[----:B------:R-:W2:Y:S02]  /*c310*/  @!P0 SYNCS.PHASECHK.TRANS64 P0, [R3+URZ], R0 ;  /* 0x00000000030085a7 */ /* 0x000ea4000800007f */
[----:B--2---:R-:W-:Y:S05]  /*c320*/  @!P0 BRA `(.L_x_211) ;  /* 0xfffffffc00f08947 */ /* 0x004fea000383ffff */
.L_x_207:
[----:B------:R-:W-:Y:S05]  /*c330*/  BSYNC B0 ;  /* 0x0000000000007941 */ /* 0x000fea0003800000 */
.L_x_206:
[----:B------:R-:W-:Y:S05]  /*c340*/  EXIT ;  /* 0x000000000000794d */ /* 0x000fea0003800000 */
.L_x_17:
[----:B---3--:R3:W4:Y:S02]  /*c350*/  SYNCS.PHASECHK.TRANS64.TRYWAIT P1, [R3+URZ], R0 ;  /* 0x00000000030075a7 */ /* 0x008724000802017f */
[----:B----4-:R-:W-:Y:S05]  /*c360*/  @!P1 NANOSLEEP.SYNCS 0x989680 ;  /* 0x009896800000995d */ /* 0x010fea0003900000 */
[----:B------:R-:W4:Y:S02]  /*c370*/  @!P1 SYNCS.PHASECHK.TRANS64 P1, [R3+URZ], R0 ;  /* 0x00000000030095a7 */ /* 0x000f24000802007f */
[----:B----4-:R-:W-:Y:S05]  /*c380*/  @!P1 BRA `(.L_x_17) ;  /* 0xfffffffc00f09947 */ /* 0x010fea000383ffff */
[----:B------:R-:W-:Y:S05]  /*c390*/  BRA `(.L_x_16) ;  /* 0xffffff4c00947947 */ /* 0x000fea000383ffff */
.L_x_22:
[----:B-1----:R-:W-:-:S04]  /*c3a0*/  IMAD.U32 R4, RZ, RZ, UR8 ;  /* 0x00000008ff047e24 */ /* 0x002fc8000f8e00ff */
[----:B------:R1:W2:Y:S03]  /*c3b0*/  SYNCS.PHASECHK.TRANS64.TRYWAIT P1, [R4+URZ], R3 ;  /* 0x00000003040075a7 */ /* 0x0002a6000802017f */
[----:B--2---:R-:W-:Y:S05]  /*c3c0*/  @!P1 NANOSLEEP.SYNCS 0x989680 ;  /* 0x009896800000995d */ /* 0x004fea0003900000 */
[----:B------:R-:W2:Y:S02]  /*c3d0*/  @!P1 SYNCS.PHASECHK.TRANS64 P1, [R4+URZ], R3 ;  /* 0x00000003040095a7 */ /* 0x000ea4000802007f */
[----:B--2---:R-:W-:Y:S05]  /*c3e0*/  @!P1 BRA `(.L_x_22) ;  /* 0xfffffffc00ec9947 */ /* 0x004fea000383ffff */
[----:B------:R-:W-:Y:S05]  /*c3f0*/  BRA `(.L_x_21) ;  /* 0xffffff6c00a07947 */ /* 0x000fea000383ffff */
.L_x_193:
[----:B------:R-:W-:Y:S01]  /*c400*/  BSSY B1, `(.L_x_212) ;  /* 0x0000006000017945 */ /* 0x000fe20003800000 */
[----:B------:R-:W-:-:S07]  /*c410*/  IMAD.MOV.U32 R15, RZ, RZ, -0x1 ;  /* 0xffffffffff0f7424 */ /* 0x000fce00078e00ff */
[----:B------:R-:W-:Y:S05]  /*c420*/  WARPSYNC.COLLECTIVE R15, `(.L_x_213) ;  /* 0x000000000f0c7348 */ /* 0x000fea0003c00000 */
[----:B------:R-:W-:Y:S02]  /*c430*/  ELECT P6, UR62, PT ;  /* 0x00000000003e782f */ /* 0x000fe400038c0000 */
[----:B------:R-:W-:Y:S01]  /*c440*/  MOV R14, UR62 ;  /* 0x0000003e000e7c02 */ /* 0x000fe20008000f00 */
[----:B------:R-:W-:Y:S10]  /*c450*/  ENDCOLLECTIVE ;  /* 0x000000000000791b */ /* 0x000ff40003800000 */
.L_x_213:
[----:B------:R-:W-:Y:S05]  /*c460*/  BSYNC B1 ;  /* 0x0000000000017941 */ /* 0x000fea0003800000 */
.L_x_212:
[----:B------:R-:W-:Y:S05]  /*c470*/  BRA `(.L_x_214) ;  /* 0xfffffff0003c7947 */ /* 0x000fea000383ffff */
.L_x_196:
[----:B0-----:R0:W1:Y:S02]  /*c480*/  SYNCS.PHASECHK.TRANS64.TRYWAIT P1, [R14+URZ+0x18], R7 ;  /* 0x000018070e0075a7 */ /* 0x001064000802017f */
[----:B-1----:R-:W-:Y:S05]  /*c490*/  @!P1 NANOSLEEP.SYNCS 0x989680 ;  /* 0x009896800000995d */ /* 0x002fea0003900000 */
[----:B------:R-:W1:Y:S02]  /*c4a0*/  @!P1 SYNCS.PHASECHK.TRANS64 P1, [R14+URZ+0x18], R7 ;  /* 0x000018070e0095a7 */ /* 0x000e64000802007f */
[----:B-1----:R-:W-:Y:S05]  /*c4b0*/  @!P1 BRA `(.L_x_196) ;  /* 0xfffffffc00f09947 */ /* 0x002fea000383ffff */
[----:B------:R-:W-:Y:S05]  /*c4c0*/  BRA `(.L_x_215) ;  /* 0xfffffff000707947 */ /* 0x000fea000383ffff */
.L_x_205:
[----:B------:R-:W-:Y:S01]  /*c4d0*/  BSSY B0, `(.L_x_216) ;  /* 0x0000006000007945 */ /* 0x000fe20003800000 */
[----:B------:R-:W-:-:S07]  /*c4e0*/  IMAD.MOV.U32 R15, RZ, RZ, -0x1 ;  /* 0xffffffffff0f7424 */ /* 0x000fce00078e00ff */
[----:B------:R-:W-:Y:S05]  /*c4f0*/  WARPSYNC.COLLECTIVE R15, `(.L_x_217) ;  /* 0x000000000f0c7348 */ /* 0x000fea0003c00000 */
[----:B------:R-:W-:Y:S02]  /*c500*/  ELECT P6, UR62, PT ;  /* 0x00000000003e782f */ /* 0x000fe400038c0000 */
[----:B------:R-:W-:Y:S01]  /*c510*/  MOV R14, UR62 ;  /* 0x0000003e000e7c02 */ /* 0x000fe20008000f00 */
[----:B------:R-:W-:Y:S10]  /*c520*/  ENDCOLLECTIVE ;  /* 0x000000000000791b */ /* 0x000ff40003800000 */
.L_x_217:
[----:B------:R-:W-:Y:S05]  /*c530*/  BSYNC B0 ;  /* 0x0000000000007941 */ /* 0x000fea0003800000 */
.L_x_216:
[----:B------:R-:W-:Y:S05]  /*c540*/  BRA `(.L_x_218) ;  /* 0xfffffff800f07947 */ /* 0x000fea000383ffff */
.L_x_209:
[----:B0-----:R0:W1:Y:S02]  /*c550*/  SYNCS.PHASECHK.TRANS64.TRYWAIT P0, [R7+URZ], R2 ;  /* 0x00000002070075a7 */ /* 0x001064000800017f */
[----:B-1----:R-:W-:Y:S05]  /*c560*/  @!P0 NANOSLEEP.SYNCS 0x989680 ;  /* 0x009896800000895d */ /* 0x002fea0003900000 */
[----:B------:R-:W1:Y:S02]  /*c570*/  @!P0 SYNCS.PHASECHK.TRANS64 P0, [R7+URZ], R2 ;  /* 0x00000002070085a7 */ /* 0x000e64000800007f */
[----:B-1----:R-:W-:Y:S05]  /*c580*/  @!P0 BRA `(.L_x_209) ;  /* 0xfffffffc00f08947 */ /* 0x002fea000383ffff */
[----:B------:R-:W-:Y:S05]  /*c590*/  BRA `(.L_x_219) ;  /* 0xfffffffc00307947 */ /* 0x000fea000383ffff */
.L_x_210:
[----:B0-----:R0:W1:Y:S02]  /*c5a0*/  SYNCS.PHASECHK.TRANS64.TRYWAIT P0, [R9+URZ], R4 ;  /* 0x00000004090075a7 */ /* 0x001064000800017f */
[----:B-1----:R-:W-:Y:S05]  /*c5b0*/  @!P0 NANOSLEEP.SYNCS 0x989680 ;  /* 0x009896800000895d */ /* 0x002fea0003900000 */
[----:B------:R-:W1:Y:S02]  /*c5c0*/  @!P0 SYNCS.PHASECHK.TRANS64 P0, [R9+URZ], R4 ;  /* 0x00000004090085a7 */ /* 0x000e64000800007f */
[----:B-1----:R-:W-:Y:S05]  /*c5d0*/  @!P0 BRA `(.L_x_210) ;  /* 0xfffffffc00f08947 */ /* 0x002fea000383ffff */
[----:B------:R-:W-:Y:S05]  /*c5e0*/  BRA `(.L_x_220) ;  /* 0xfffffffc00387947 */ /* 0x000fea000383ffff */
.L_x_221:
[----:B------:R-:W-:-:S00]  /*c5f0*/  BRA `(.L_x_221) ;  /* 0xfffffffc00fc7947 */ /* 0x000fc0000383ffff */
[----:B------:R-:W-:-:S00]  /*c600*/  NOP ;  /* 0x0000000000007918 */ /* 0x000fc00000000000 */
[----:B------:R-:W-:-:S00]  /*c610*/  NOP ;  /* 0x0000000000007918 */ /* 0x000fc00000000000 */
[----:B------:R-:W-:-:S00]  /*c620*/  NOP ;  /* 0x0000000000007918 */ /* 0x000fc00000000000 */
[----:B------:R-:W-:-:S00]  /*c630*/  NOP ;  /* 0x0000000000007918 */ /* 0x000fc00000000000 */
[----:B------:R-:W-:-:S00]  /*c640*/  NOP ;  /* 0x0000000000007918 */ /* 0x000fc00000000000 */
[----:B------:R-:W-:-:S00]  /*c650*/  NOP ;  /* 0x0000000000007918 */ /* 0x000fc00000000000 */
[----:B------:R-:W-:-:S00]  /*c660*/  NOP ;  /* 0x0000000000007918 */ /* 0x000fc00000000000 */
[----:B------:R-:W-:-:S00]  /*c670*/  NOP ;  /* 0x0000000000007918 */ /* 0x000fc00000000000 */
.L_x_222:


//--------------------- .nv.global.init           --------------------------
	.section	.nv.global.init,"aw",@progbits
.nv.global.init:
	.type		$str$22,@object
	.size		$str$22,($str$23 - $str$22)
$str$22:
        /*0000*/ 	.byte	0x6b, 0x5f, 0x74, 0x69, 0x6c, 0x65, 0x5f, 0x63, 0x6f, 0x75, 0x6e, 0x74, 0x20, 0x3e, 0x3d, 0x20
        /*0010*/ 	.byte	0x31, 0x00
	.type		$str$23,@object
	.size		$str$23,(__unnamed_1 - $str$23)
$str$23:
        /*0012*/ 	.byte	0x2f, 0x74, 0x6d, 0x70, 0x2f, 0x63, 0x75, 0x74, 0x6c, 0x61, 0x73, 0x73, 0x5f, 0x73, 0x77, 0x65
        /*0022*/ 	.byte	0x65, 0x70, 0x5f, 0x73, 0x72, 0x63, 0x2f, 0x69, 0x6e, 0x63, 0x6c, 0x75, 0x64, 0x65, 0x2f, 0x63
        /*0032*/ 	.byte	0x75, 0x74, 0x6c, 0x61, 0x73, 0x73, 0x2f, 0x67, 0x65, 0x6d, 0x6d, 0x2f, 0x63, 0x6f, 0x6c, 0x6c
        /*0042*/ 	.byte	0x65, 0x63, 0x74, 0x69, 0x76, 0x65, 0x2f, 0x73, 0x6d, 0x39, 0x30, 0x5f, 0x6d, 0x6d, 0x61, 0x5f
        /*0052*/ 	.byte	0x74, 0x6d, 0x61, 0x5f, 0x67, 0x6d, 0x6d, 0x61, 0x5f, 0x73, 0x73, 0x5f, 0x77, 0x61, 0x72, 0x70
        /*0062*/ 	.byte	0x73, 0x70, 0x65, 0x63, 0x69, 0x61, 0x6c, 0x69, 0x7a, 0x65, 0x64, 0x2e, 0x68, 0x70, 0x70, 0x00
	.type		__unnamed_1,@object
	.size		__unnamed_1,(.L_0 - __unnamed_1)
__unnamed_1:
        /*0072*/ 	.byte	0x76, 0x6f, 0x69, 0x64, 0x20, 0x63, 0x75, 0x74, 0x6c, 0x61, 0x73, 0x73, 0x3a, 0x3a, 0x67, 0x65
        /* <DEDUP_REMOVED lines=179> */
        /*0bb2*/ 	.byte	0x69, 0x64, 0x65, 0x6e, 0x74, 0x69, 0x74, 0x79, 0x5d, 0x00
.L_0:


//--------------------- .nv.shared._ZN7cutlass13device_kernelINS_4gemm6kernel13GemmUniversalIN4cute5tupleIJiiiiEEENS1_10collective13CollectiveMmaINS1_34MainloopSm90TmaGmmaWarpSpecializedILi3ENS5_IJNS4_1CILi1EEESB_SB_EEENS1_35KernelTmaWarpSpecializedCooperativeEEENS5_IJNSA_ILi192EEENSA_ILi80EEENSA_ILi128EEEEEENS_6half_tENS5_IJlSB_lEEESJ_SK_NS4_8TiledMMAINS4_8MMA_AtomIJNS4_4SM904GMMA25MMA_64x16x16_F32F16F16_SSILNSO_5MajorE0ELSQ_0ELNSO_7ScaleInE1ELSR_1EEEEEENS4_6LayoutINS5_IJNSA_ILi2EEESB_SB_EEENS5_IJSB_NSA_ILi0EEESX_EEEEENS5_IJNS4_10UnderscoreES10_S10_EEEEENS4_13SM90_TMA_LOADENS4_14ComposedLayoutINS4_7SwizzleILi3ELi4ELi3EEENS4_18smem_ptr_flag_bitsILi16EEENSU_INS5_IJNSA_ILi8EEENSA_ILi64EEEEEENS5_IJS1A_SB_EEEEEEEvNS4_8identityES13_S1E_vS1F_EENS_8epilogue10collective6detail29Sm90TmaWarpSpecializedAdapterINS1I_15DefaultEpilogueISJ_SK_SK_NS1H_6thread17LinearCombinationISJ_Li1EffLNS1M_9ScaleType4KindE0ELNS_15FloatRoundStyleE2ESJ_EENS1_15EpilogueDefaultEEEEEvvEEEEvNT_6ParamsE --------------------------
	.section	.nv.shared._ZN7cutlass13device_kernelINS_4gemm6kernel13GemmUniversalIN4cute5tupleIJiiiiEEENS1_10collective13CollectiveMmaINS1_34MainloopSm90TmaGmmaWarpSpecializedILi3ENS5_IJNS4_1CILi1EEESB_SB_EEENS1_35KernelTmaWarpSpecializedCooperativeEEENS5_IJNSA_ILi192EEENSA_ILi80EEENSA_ILi128EEEEEENS_6half_tENS5_IJlSB_lEEESJ_SK_NS4_8TiledMMAINS4_8MMA_AtomIJNS4_4SM904GMMA25MMA_64x16x16_F32F16F16_SSILNSO_5MajorE0ELSQ_0ELNSO_7ScaleInE1ELSR_1EEEEEENS4_6LayoutINS5_IJNSA_ILi2EEESB_SB_EEENS5_IJSB_NSA_ILi0EEESX_EEEEENS5_IJNS4_10UnderscoreES10_S10_EEEEENS4_13SM90_TMA_LOADENS4_14ComposedLayoutINS4_7SwizzleILi3ELi4ELi3EEENS4_18smem_ptr_flag_bitsILi16EEENSU_INS5_IJNSA_ILi8EEENSA_ILi64EEEEEENS5_IJS1A_SB_EEEEEEEvNS4_8identityES13_S1E_vS1F_EENS_8epilogue10collective6detail29Sm90TmaWarpSpecializedAdapterINS1I_15DefaultEpilogueISJ_SK_SK_NS1H_6thread17LinearCombinationISJ_Li1EffLNS1M_9ScaleType4KindE0ELNS_15FloatRoundStyleE2ESJ_EENS1_15EpilogueDefaultEEEEEvvEEEEvNT_6ParamsE,"aw",@nobits
	.sectionflags	@""
	.align	16
	.zero		1024


//--------------------- .nv.shared.reserved.0     --------------------------
	.section	.nv.shared.reserved.0,"aw",@nobits
	.weak		__nv_reservedSMEM_offset_0_alias
	.size		__nv_reservedSMEM_offset_0_alias, 0, 0
	.other		__nv_reservedSMEM_offset_0_alias,@"STO_CUDA_RESERVED_SHARED STV_DEFAULT"
__nv_reservedSMEM_offset_0_alias:
	.zero		0


//--------------------- .nv.global                --------------------------
	.section	.nv.global,"aw",@nobits
.nv.global:
	.type		_ZN40_INTERNAL_d316d120_4_k_cu_fb747338_151464cute1_E,@object
	.size		_ZN40_INTERNAL_d316d120_4_k_cu_fb747338_151464cute1_E,(_ZN40_INTERNAL_d316d120_4_k_cu_fb747338_151464cuda3std3__45__cpo6cbeginE - _ZN40_INTERNAL_d316d120_4_k_cu_fb747338_151464cute1_E)
_ZN40_INTERNAL_d316d120_4_k_cu_fb747338_151464cute1_E:
	.zero		1
	.type		_ZN40_INTERNAL_d316d120_4_k_cu_fb747338_151464cuda3std3__45__cpo6cbeginE,@object
	.size		_ZN40_INTERNAL_d316d120_4_k_cu_fb747338_151464cuda3std3__45__cpo6cbeginE,(_ZN40_INTERNAL_d316d120_4_k_cu_fb747338_151464cuda3std3__48in_placeE - _ZN40_INTERNAL_d316d120_4_k_cu_fb747338_151464cuda3std3__45__cpo6cbeginE)
_ZN40_INTERNAL_d316d120_4_k_cu_fb747338_151464cuda3std3__45__cpo6cbeginE:
	.zero		1
	.type		_ZN40_INTERNAL_d316d120_4_k_cu_fb747338_151464cuda3std3__48in_placeE,@object
	.size		_ZN40_INTERNAL_d316d120_4_k_cu_fb747338_151464cuda3std3__48in_placeE,(_ZN40_INTERNAL_d316d120_4_k_cu_fb747338_151464cuda3std6ranges3__45__cpo9iter_moveE - _ZN40_INTERNAL_d316d120_4_k_cu_fb747338_151464cuda3std3__48in_placeE)
_ZN40_INTERNAL_d316d120_4_k_cu_fb747338_151464cuda3std3__48in_placeE:
	.zero		1
	.type		_ZN40_INTERNAL_d316d120_4_k_cu_fb747338_151464cuda3std6ranges3__45__cpo9iter_moveE,@object
	.size		_ZN40_INTERNAL_d316d120_4_k_cu_fb747338_151464cuda3std6ranges3__45__cpo9iter_moveE,(_ZN40_INTERNAL_d316d120_4_k_cu_fb747338_151464cuda3std3__45__cpo5beginE - _ZN40_INTERNAL_d316d120_4_k_cu_fb747338_151464cuda3std6ranges3__45__cpo9iter_moveE)
_ZN40_INTERNAL_d316d120_4_k_cu_fb747338_151464cuda3std6ranges3__45__cpo9iter_moveE:
	.zero		1
	.type		_ZN40_INTERNAL_d316d120_4_k_cu_fb747338_151464cuda3std3__45__cpo5beginE,@object
	.size		_ZN40_INTERNAL_d316d120_4_k_cu_fb747338_151464cuda3std3__45__cpo5beginE,(_ZN40_INTERNAL_d316d120_4_k_cu_fb747338_151464cuda3std3__442_GLOBAL__N__d316d120_4_k_cu_fb747338_151466ignoreE - _ZN40_INTERNAL_d316d120_4_k_cu_fb747338_151464cuda3std3__45__cpo5beginE)
_ZN40_INTERNAL_d316d120_4_k_cu_fb747338_151464cuda3std3__45__cpo5beginE:
	.zero		1
	.type		_ZN40_INTERNAL_d316d120_4_k_cu_fb747338_151464cuda3std3__442_GLOBAL__N__d316d120_4_k_cu_fb747338_151466ignoreE,@object
	.size		_ZN40_INTERNAL_d316d120_4_k_cu_fb747338_151464cuda3std3__442_GLOBAL__N__d316d120_4_k_cu_fb747338_151466ignoreE,(_ZN40_INTERNAL_d316d120_4_k_cu_fb747338_151464cute7productE - _ZN40_INTERNAL_d316d120_4_k_cu_fb747338_151464cuda3std3__442_GLOBAL__N__d316d120_4_k_cu_fb747338_151466ignoreE)
_ZN40_INTERNAL_d316d120_4_k_cu_fb747338_151464cuda3std3__442_GLOBAL__N__d316d120_4_k_cu_fb747338_151466ignoreE:
	.zero		1
	.type		_ZN40_INTERNAL_d316d120_4_k_cu_fb747338_151464cute7productE,@object
	.size		_ZN40_INTERNAL_d316d120_4_k_cu_fb747338_151464cute7productE,(_ZN40_INTERNAL_d316d120_4_k_cu_fb747338_151464cuda3std3__45__cpo3endE - _ZN40_INTERNAL_d316d120_4_k_cu_fb747338_151464cute7productE)
_ZN40_INTERNAL_d316d120_4_k_cu_fb747338_151464cute7productE:
	.zero		1
	.type		_ZN40_INTERNAL_d316d120_4_k_cu_fb747338_151464cuda3std3__45__cpo3endE,@object
	.size		_ZN40_INTERNAL_d316d120_4_k_cu_fb747338_151464cuda3std3__45__cpo3endE,(_ZN40_INTERNAL_d316d120_4_k_cu_fb747338_151464cuda3std3__419piecewise_constructE - _ZN40_INTERNAL_d316d120_4_k_cu_fb747338_151464cuda3std3__45__cpo3endE)
_ZN40_INTERNAL_d316d120_4_k_cu_fb747338_151464cuda3std3__45__cpo3endE:
	.zero		1
	.type		_ZN40_INTERNAL_d316d120_4_k_cu_fb747338_151464cuda3std3__419piecewise_constructE,@object
	.size		_ZN40_INTERNAL_d316d120_4_k_cu_fb747338_151464cuda3std3__419piecewise_constructE,(_ZN40_INTERNAL_d316d120_4_k_cu_fb747338_151464cuda3std3__45__cpo4cendE - _ZN40_INTERNAL_d316d120_4_k_cu_fb747338_151464cuda3std3__419piecewise_constructE)
_ZN40_INTERNAL_d316d120_4_k_cu_fb747338_151464cuda3std3__419piecewise_constructE:
	.zero		1
	.type		_ZN40_INTERNAL_d316d120_4_k_cu_fb747338_151464cuda3std3__45__cpo4cendE,@object
	.size		_ZN40_INTERNAL_d316d120_4_k_cu_fb747338_151464cuda3std3__45__cpo4cendE,(_ZN40_INTERNAL_d316d120_4_k_cu_fb747338_151464cuda3std6ranges3__45__cpo4swapE - _ZN40_INTERNAL_d316d120_4_k_cu_fb747338_151464cuda3std3__45__cpo4cendE)
_ZN40_INTERNAL_d316d120_4_k_cu_fb747338_151464cuda3std3__45__cpo4cendE:
	.zero		1
	.type		_ZN40_INTERNAL_d316d120_4_k_cu_fb747338_151464cuda3std6ranges3__45__cpo4swapE,@object
	.size		_ZN40_INTERNAL_d316d120_4_k_cu_fb747338_151464cuda3std6ranges3__45__cpo4swapE,(.L_8 - _ZN40_INTERNAL_d316d120_4_k_cu_fb747338_151464cuda3std6ranges3__45__cpo4swapE)
_ZN40_INTERNAL_d316d120_4_k_cu_fb747338_151464cuda3std6ranges3__45__cpo4swapE:
	.zero		1
.L_8:


//--------------------- .nv.constant0._ZN7cutlass13device_kernelINS_4gemm6kernel13GemmUniversalIN4cute5tupleIJiiiiEEENS1_10collective13CollectiveMmaINS1_34MainloopSm90TmaGmmaWarpSpecializedILi3ENS5_IJNS4_1CILi1EEESB_SB_EEENS1_35KernelTmaWarpSpecializedCooperativeEEENS5_IJNSA_ILi192EEENSA_ILi80EEENSA_ILi128EEEEEENS_6half_tENS5_IJlSB_lEEESJ_SK_NS4_8TiledMMAINS4_8MMA_AtomIJNS4_4SM904GMMA25MMA_64x16x16_F32F16F16_SSILNSO_5MajorE0ELSQ_0ELNSO_7ScaleInE1ELSR_1EEEEEENS4_6LayoutINS5_IJNSA_ILi2EEESB_SB_EEENS5_IJSB_NSA_ILi0EEESX_EEEEENS5_IJNS4_10UnderscoreES10_S10_EEEEENS4_13SM90_TMA_LOADENS4_14ComposedLayoutINS4_7SwizzleILi3ELi4ELi3EEENS4_18smem_ptr_flag_bitsILi16EEENSU_INS5_IJNSA_ILi8EEENSA_ILi64EEEEEENS5_IJS1A_SB_EEEEEEEvNS4_8identityES13_S1E_vS1F_EENS_8epilogue10collective6detail29Sm90TmaWarpSpecializedAdapterINS1I_15DefaultEpilogueISJ_SK_SK_NS1H_6thread17LinearCombinationISJ_Li1EffLNS1M_9ScaleType4KindE0ELNS_15FloatRoundStyleE2ESJ_EENS1_15EpilogueDefaultEEEEEvvEEEEvNT_6ParamsE --------------------------
	.section	.nv.constant0._ZN7cutlass13device_kernelINS_4gemm6kernel13GemmUniversalIN4cute5tupleIJiiiiEEENS1_10collective13CollectiveMmaINS1_34MainloopSm90TmaGmmaWarpSpecializedILi3ENS5_IJNS4_1CILi1EEESB_SB_EEENS1_35KernelTmaWarpSpecializedCooperativeEEENS5_IJNSA_ILi192EEENSA_ILi80EEENSA_ILi128EEEEEENS_6half_tENS5_IJlSB_lEEESJ_SK_NS4_8TiledMMAINS4_8MMA_AtomIJNS4_4SM904GMMA25MMA_64x16x16_F32F16F16_SSILNSO_5MajorE0ELSQ_0ELNSO_7ScaleInE1ELSR_1EEEEEENS4_6LayoutINS5_IJNSA_ILi2EEESB_SB_EEENS5_IJSB_NSA_ILi0EEESX_EEEEENS5_IJNS4_10UnderscoreES10_S10_EEEEENS4_13SM90_TMA_LOADENS4_14ComposedLayoutINS4_7SwizzleILi3ELi4ELi3EEENS4_18smem_ptr_flag_bitsILi16EEENSU_INS5_IJNSA_ILi8EEENSA_ILi64EEEEEENS5_IJS1A_SB_EEEEEEEvNS4_8identityES13_S1E_vS1F_EENS_8epilogue10collective6detail29Sm90TmaWarpSpecializedAdapterINS1I_15DefaultEpilogueISJ_SK_SK_NS1H_6thread17LinearCombinationISJ_Li1EffLNS1M_9ScaleType4KindE0ELNS_15FloatRoundStyleE2ESJ_EENS1_15EpilogueDefaultEEEEEvvEEEEvNT_6ParamsE,"a",@progbits
	.sectionflags	@""
	.align	4
.nv.constant0._ZN7cutlass13device_kernelINS_4gemm6kernel13GemmUniversalIN4cute5tupleIJiiiiEEENS1_10collective13CollectiveMmaINS1_34MainloopSm90TmaGmmaWarpSpecializedILi3ENS5_IJNS4_1CILi1EEESB_SB_EEENS1_35KernelTmaWarpSpecializedCooperativeEEENS5_IJNSA_ILi192EEENSA_ILi80EEENSA_ILi128EEEEEENS_6half_tENS5_IJlSB_lEEESJ_SK_NS4_8TiledMMAINS4_8MMA_AtomIJNS4_4SM904GMMA25MMA_64x16x16_F32F16F16_SSILNSO_5MajorE0ELSQ_0ELNSO_7ScaleInE1ELSR_1EEEEEENS4_6LayoutINS5_IJNSA_ILi2EEESB_SB_EEENS5_IJSB_NSA_ILi0EEESX_EEEEENS5_IJNS4_10UnderscoreES10_S10_EEEEENS4_13SM90_TMA_LOADENS4_14ComposedLayoutINS4_7SwizzleILi3ELi4ELi3EEENS4_18smem_ptr_flag_bitsILi16EEENSU_INS5_IJNSA_ILi8EEENSA_ILi64EEEEEENS5_IJS1A_SB_EEEEEEEvNS4_8identityES13_S1E_vS1F_EENS_8epilogue10collective6detail29Sm90TmaWarpSpecializedAdapterINS1I_15DefaultEpilogueISJ_SK_SK_NS1H_6thread17LinearCombinationISJ_Li1EffLNS1M_9ScaleType4KindE0ELNS_15FloatRoundStyleE2ESJ_EENS1_15EpilogueDefaultEEEEEvvEEEEvNT_6ParamsE:
	.zero		1664


//--------------------- SYMBOLS --------------------------

	.type		.nv.reservedSmem.offset0,@object
	.size		.nv.reservedSmem.offset0,0x4
	.type		__assertfail,@function
